	.target	sm_90a

	.elftype	@"ET_EXEC"


//--------------------- .note.nv.tkinfo           --------------------------
	.section	.note.nv.tkinfo,"",@"SHT_NOTE"
	.sectionflags	@"SHF_NOTE_NV_TKINFO"
	.tkinfo
        /*0018*/ 	.word	0x00000002
        /*0030*/ 	.string	""
        /*0030*/ 	.string	"ptxas"
        /*0030*/ 	.string	"Cuda compilation tools, release 13.0, V13.0.88"
        /*0030*/ 	.string	"Build cuda_13.0.r13.0/compiler.36424714_0"
        /*0030*/ 	.string	"-arch sm_90a -m 64 "



//--------------------- .note.nv.cuinfo           --------------------------
	.section	.note.nv.cuinfo,"",@"SHT_NOTE"
	.sectionflags	@"SHF_NOTE_NV_CUINFO"
        /*0018*/ 	.short	0x0002
        /*001a*/ 	.short	0x005a
        /*001c*/ 	.short	0x0082
	.zero		2


//--------------------- .nv.info                  --------------------------
	.section	.nv.info,"",@"SHT_CUDA_INFO"
	.align	4


	//----- nvinfo : EIATTR_REGCOUNT
	.align		4
        /*0000*/ 	.byte	0x04, 0x2f
        /*0002*/ 	.short	(.L_15 - .L_14)
	.align		4
.L_14:
        /*0004*/ 	.word	index@(_ZN7cutlass13device_kernelINS_4gemm6kernel13GemmUniversalIN4cute5tupleIJiiiiEEENS1_10collective13CollectiveMmaINS1_34MainloopSm90TmaGmmaWarpSpecializedILi5ENS5_IJNS4_1CILi2EEESB_NSA_ILi1EEEEEENS1_35KernelTmaWarpSpecializedCooperativeEEENS5_IJNSA_ILi256EEESG_NSA_ILi64EEEEEENS_10bfloat16_tENS5_IJlSC_lEEESJ_SK_NS4_8TiledMMAINS4_8MMA_AtomIJNS4_4SM904GMMA28MMA_64x256x16_F32BF16BF16_SSILNSO_5MajorE0ELSQ_0ELNSO_7ScaleInE1ELSR_1EEEEEENS4_6LayoutINS5_IJSB_SC_SC_EEENS5_IJSC_NSA_ILi0EEESW_EEEEENS5_IJNS4_10UnderscoreESZ_SZ_EEEEENS4_23SM90_TMA_LOAD_MULTICASTENS4_14ComposedLayoutINS4_7SwizzleILi3ELi4ELi3EEENS4_18smem_ptr_flag_bitsILi16EEENSU_INS5_IJNSA_ILi8EEESH_EEENS5_IJSH_SC_EEEEEEEvNS4_8identityES12_S1C_vS1D_EENS_8epilogue10collective6detail29Sm90TmaWarpSpecializedAdapterINS1G_15DefaultEpilogueISJ_SK_SK_NS1F_6thread17LinearCombinationISJ_Li1EffLNS1K_9ScaleType4KindE0ELNS_15FloatRoundStyleE2ESJ_EENS1_15EpilogueDefaultEEEEEvvEEEEvNT_6ParamsE)
        /*0008*/ 	.word	0x000000a8


	//----- nvinfo : EIATTR_FRAME_SIZE
	.align		4
.L_15:
        /*000c*/ 	.byte	0x04, 0x11
        /*000e*/ 	.short	(.L_17 - .L_16)
	.align		4
.L_16:
        /*0010*/ 	.word	index@(_ZN7cutlass13device_kernelINS_4gemm6kernel13GemmUniversalIN4cute5tupleIJiiiiEEENS1_10collective13CollectiveMmaINS1_34MainloopSm90TmaGmmaWarpSpecializedILi5ENS5_IJNS4_1CILi2EEESB_NSA_ILi1EEEEEENS1_35KernelTmaWarpSpecializedCooperativeEEENS5_IJNSA_ILi256EEESG_NSA_ILi64EEEEEENS_10bfloat16_tENS5_IJlSC_lEEESJ_SK_NS4_8TiledMMAINS4_8MMA_AtomIJNS4_4SM904GMMA28MMA_64x256x16_F32BF16BF16_SSILNSO_5MajorE0ELSQ_0ELNSO_7ScaleInE1ELSR_1EEEEEENS4_6LayoutINS5_IJSB_SC_SC_EEENS5_IJSC_NSA_ILi0EEESW_EEEEENS5_IJNS4_10UnderscoreESZ_SZ_EEEEENS4_23SM90_TMA_LOAD_MULTICASTENS4_14ComposedLayoutINS4_7SwizzleILi3ELi4ELi3EEENS4_18smem_ptr_flag_bitsILi16EEENSU_INS5_IJNSA_ILi8EEESH_EEENS5_IJSH_SC_EEEEEEEvNS4_8identityES12_S1C_vS1D_EENS_8epilogue10collective6detail29Sm90TmaWarpSpecializedAdapterINS1G_15DefaultEpilogueISJ_SK_SK_NS1F_6thread17LinearCombinationISJ_Li1EffLNS1K_9ScaleType4KindE0ELNS_15FloatRoundStyleE2ESJ_EENS1_15EpilogueDefaultEEEEEvvEEEEvNT_6ParamsE)
        /*0014*/ 	.word	0x00000788


	//----- nvinfo : EIATTR_MIN_STACK_SIZE
	.align		4
.L_17:
        /*0018*/ 	.byte	0x04, 0x12
        /*001a*/ 	.short	(.L_19 - .L_18)
	.align		4
.L_18:
        /*001c*/ 	.word	index@(_ZN7cutlass13device_kernelINS_4gemm6kernel13GemmUniversalIN4cute5tupleIJiiiiEEENS1_10collective13CollectiveMmaINS1_34MainloopSm90TmaGmmaWarpSpecializedILi5ENS5_IJNS4_1CILi2EEESB_NSA_ILi1EEEEEENS1_35KernelTmaWarpSpecializedCooperativeEEENS5_IJNSA_ILi256EEESG_NSA_ILi64EEEEEENS_10bfloat16_tENS5_IJlSC_lEEESJ_SK_NS4_8TiledMMAINS4_8MMA_AtomIJNS4_4SM904GMMA28MMA_64x256x16_F32BF16BF16_SSILNSO_5MajorE0ELSQ_0ELNSO_7ScaleInE1ELSR_1EEEEEENS4_6LayoutINS5_IJSB_SC_SC_EEENS5_IJSC_NSA_ILi0EEESW_EEEEENS5_IJNS4_10UnderscoreESZ_SZ_EEEEENS4_23SM90_TMA_LOAD_MULTICASTENS4_14ComposedLayoutINS4_7SwizzleILi3ELi4ELi3EEENS4_18smem_ptr_flag_bitsILi16EEENSU_INS5_IJNSA_ILi8EEESH_EEENS5_IJSH_SC_EEEEEEEvNS4_8identityES12_S1C_vS1D_EENS_8epilogue10collective6detail29Sm90TmaWarpSpecializedAdapterINS1G_15DefaultEpilogueISJ_SK_SK_NS1F_6thread17LinearCombinationISJ_Li1EffLNS1K_9ScaleType4KindE0ELNS_15FloatRoundStyleE2ESJ_EENS1_15EpilogueDefaultEEEEEvvEEEEvNT_6ParamsE)
        /*0020*/ 	.word	0x00000788
.L_19:


//--------------------- .nv.compat                --------------------------
	.section	.nv.compat,"",@"SHT_CUDA_COMPAT_INFO"
	.align	4
        /*0000*/ 	.byte	0x02, 0x09, 0x01, 0x00, 0x02, 0x02, 0x04, 0x00, 0x02, 0x05, 0x05, 0x00, 0x03, 0x07, 0x01, 0x01
        /*0010*/ 	.byte	0x02, 0x03, 0x01, 0x00, 0x02, 0x06, 0x01, 0x00, 0x04, 0x0b, 0x08, 0x00, 0x00, 0x00, 0x00, 0x00
        /*0020*/ 	.byte	0x00, 0x00, 0x00, 0x00


//--------------------- .nv.info._ZN7cutlass13device_kernelINS_4gemm6kernel13GemmUniversalIN4cute5tupleIJiiiiEEENS1_10collective13CollectiveMmaINS1_34MainloopSm90TmaGmmaWarpSpecializedILi5ENS5_IJNS4_1CILi2EEESB_NSA_ILi1EEEEEENS1_35KernelTmaWarpSpecializedCooperativeEEENS5_IJNSA_ILi256EEESG_NSA_ILi64EEEEEENS_10bfloat16_tENS5_IJlSC_lEEESJ_SK_NS4_8TiledMMAINS4_8MMA_AtomIJNS4_4SM904GMMA28MMA_64x256x16_F32BF16BF16_SSILNSO_5MajorE0ELSQ_0ELNSO_7ScaleInE1ELSR_1EEEEEENS4_6LayoutINS5_IJSB_SC_SC_EEENS5_IJSC_NSA_ILi0EEESW_EEEEENS5_IJNS4_10UnderscoreESZ_SZ_EEEEENS4_23SM90_TMA_LOAD_MULTICASTENS4_14ComposedLayoutINS4_7SwizzleILi3ELi4ELi3EEENS4_18smem_ptr_flag_bitsILi16EEENSU_INS5_IJNSA_ILi8EEESH_EEENS5_IJSH_SC_EEEEEEEvNS4_8identityES12_S1C_vS1D_EENS_8epilogue10collective6detail29Sm90TmaWarpSpecializedAdapterINS1G_15DefaultEpilogueISJ_SK_SK_NS1F_6thread17LinearCombinationISJ_Li1EffLNS1K_9ScaleType4KindE0ELNS_15FloatRoundStyleE2ESJ_EENS1_15EpilogueDefaultEEEEEvvEEEEvNT_6ParamsE --------------------------
	.section	.nv.info._ZN7cutlass13device_kernelINS_4gemm6kernel13GemmUniversalIN4cute5tupleIJiiiiEEENS1_10collective13CollectiveMmaINS1_34MainloopSm90TmaGmmaWarpSpecializedILi5ENS5_IJNS4_1CILi2EEESB_NSA_ILi1EEEEEENS1_35KernelTmaWarpSpecializedCooperativeEEENS5_IJNSA_ILi256EEESG_NSA_ILi64EEEEEENS_10bfloat16_tENS5_IJlSC_lEEESJ_SK_NS4_8TiledMMAINS4_8MMA_AtomIJNS4_4SM904GMMA28MMA_64x256x16_F32BF16BF16_SSILNSO_5MajorE0ELSQ_0ELNSO_7ScaleInE1ELSR_1EEEEEENS4_6LayoutINS5_IJSB_SC_SC_EEENS5_IJSC_NSA_ILi0EEESW_EEEEENS5_IJNS4_10UnderscoreESZ_SZ_EEEEENS4_23SM90_TMA_LOAD_MULTICASTENS4_14ComposedLayoutINS4_7SwizzleILi3ELi4ELi3EEENS4_18smem_ptr_flag_bitsILi16EEENSU_INS5_IJNSA_ILi8EEESH_EEENS5_IJSH_SC_EEEEEEEvNS4_8identityES12_S1C_vS1D_EENS_8epilogue10collective6detail29Sm90TmaWarpSpecializedAdapterINS1G_15DefaultEpilogueISJ_SK_SK_NS1F_6thread17LinearCombinationISJ_Li1EffLNS1K_9ScaleType4KindE0ELNS_15FloatRoundStyleE2ESJ_EENS1_15EpilogueDefaultEEEEEvvEEEEvNT_6ParamsE,"",@"SHT_CUDA_INFO"
	.sectionflags	@""
	.align	4


	//----- nvinfo : EIATTR_CUDA_API_VERSION
	.align		4
        /*0000*/ 	.byte	0x04, 0x37
        /*0002*/ 	.short	(.L_21 - .L_20)
.L_20:
        /*0004*/ 	.word	0x00000082


	//----- nvinfo : EIATTR_KPARAM_INFO
	.align		4
.L_21:
        /*0008*/ 	.byte	0x04, 0x17
        /*000a*/ 	.short	(.L_23 - .L_22)
.L_22:
        /*000c*/ 	.word	0x00000000
        /*0010*/ 	.short	0x0000
        /*0012*/ 	.short	0x0070
        /*0014*/ 	.byte	0x00, 0xf0, 0x01, 0x10


	//----- nvinfo : EIATTR_SPARSE_MMA_MASK
	.align		4
.L_23:
        /*0018*/ 	.byte	0x03, 0x50
        /*001a*/ 	.short	0x0000


	//----- nvinfo : EIATTR_MAXREG_COUNT
	.align		4
        /*001c*/ 	.byte	0x03, 0x1b
        /*001e*/ 	.short	0x00a8


	//----- nvinfo : EIATTR_NUM_BARRIERS
	.align		4
        /*0020*/ 	.byte	0x02, 0x4c
        /*0022*/ 	.byte	0x01
	.zero		1


	//----- nvinfo : EIATTR_EXTERNS
	.align		4
        /*0024*/ 	.byte	0x04, 0x0f
        /*0026*/ 	.short	(.L_25 - .L_24)


	//   ....[0]....
	.align		4
.L_24:
        /*0028*/ 	.word	index@(__assertfail)


	//----- nvinfo : EIATTR_ANNOTATIONS
	.align		4
.L_25:
        /*002c*/ 	.byte	0x04, 0x55
        /*002e*/ 	.short	(.L_27 - .L_26)


	//   ....[0]....
.L_26:
        /*0030*/ 	.word	0x00000001
        /*0034*/ 	.byte	0x20, 0x0a, 0x00, 0x00, 0x01, 0x00, 0x00, 0x00, 0x30, 0x0a, 0x00, 0x00, 0x01, 0x00, 0x00, 0x00
        /* <DEDUP_REMOVED lines=716> */
        /*2d04*/ 	.byte	0x00, 0xb2, 0x01, 0x00, 0x01, 0x00, 0x00, 0x00, 0x20, 0xb2, 0x01, 0x00


	//----- nvinfo : EIATTR_MERCURY_ISA_VERSION
	.align		4
.L_27:
        /*2d10*/ 	.byte	0x03, 0x5f
        /*2d12*/ 	.short	0x0101


	//----- nvinfo : EIATTR_INT_WARP_WIDE_INSTR_OFFSETS
	.align		4
        /*2d14*/ 	.byte	0x04, 0x31
        /*2d16*/ 	.short	(.L_29 - .L_28)


	//   ....[0]....
.L_28:
        /*2d18*/ 	.word	0x000005a0


	//   ....[1]....
        /*2d1c*/ 	.word	0x000005b0


	//   ....[2]....
        /*2d20*/ 	.word	0x00000720


	//----- nvinfo : EIATTR_COOP_GROUP_MASK_REGIDS
	.align		4
.L_29:
        /*2d24*/ 	.byte	0x04, 0x29
        /*2d26*/ 	.short	(.L_31 - .L_30)


	//   ....[0]....
.L_30:
        /*2d28*/ 	.word	0xffffffff


	//   ....[1]....
        /*2d2c*/ 	.word	0xffffffff


	//   ....[2]....
        /*2d30*/ 	.word	0xffffffff


	//   ....[3]....
        /*2d34*/ 	.word	0xffffffff


	//   ....[4]....
        /*2d38*/ 	.word	0xffffffff


	//   ....[5]....
        /*2d3c*/ 	.word	0xffffffff


	//----- nvinfo : EIATTR_COOP_GROUP_INSTR_OFFSETS
	.align		4
.L_31:
        /*2d40*/ 	.byte	0x04, 0x28
        /*2d42*/ 	.short	(.L_33 - .L_32)


	//   ....[0]....
.L_32:
        /*2d44*/ 	.word	0x00000070


	//   ....[1]....
        /*2d48*/ 	.word	0x00000080


	//   ....[2]....
        /*2d4c*/ 	.word	0x000001a0


	//   ....[3]....
        /*2d50*/ 	.word	0x000003f0


	//   ....[4]....
        /*2d54*/ 	.word	0x00000860


	//   ....[5]....
        /*2d58*/ 	.word	0x00001430


	//----- nvinfo : EIATTR_REG_RECONFIG
	.align		4
.L_33:
        /*2d5c*/ 	.byte	0x01, 0x54
	.zero		2


	//----- nvinfo : EIATTR_SYSCALL_OFFSETS
	.align		4
        /*2d60*/ 	.byte	0x04, 0x46
        /*2d62*/ 	.short	(.L_35 - .L_34)


	//   ....[0]....
.L_34:
        /*2d64*/ 	.word	0x000015e0


	//----- nvinfo : EIATTR_MBARRIER_INSTR_OFFSETS
	.align		4
.L_35:
        /*2d68*/ 	.byte	0x04, 0x39
        /*2d6a*/ 	.short	(.L_37 - .L_36)


	//   ....[0]....
.L_36:
        /*2d6c*/ 	.word	0x00000320
        /*2d70*/ 	.word	0x000000ff
        /*2d74*/ 	.word	0x00000000
        /*2d78*/ 	.short	0x0100
        /*2d7a*/ 	.byte	0x08
	.zero		1


	//   ....[1]....
        /*2d7c*/ 	.word	0x00000330
        /*2d80*/ 	.word	0x000000ff
        /*2d84*/ 	.word	0x00000028
        /*2d88*/ 	.short	0x0100
        /*2d8a*/ 	.byte	0x08
	.zero		1


	//   ....[2]....
        /*2d8c*/ 	.word	0x00000340
        /*2d90*/ 	.word	0x000000ff
        /*2d94*/ 	.word	0x00000008
        /*2d98*/ 	.short	0x0100
        /*2d9a*/ 	.byte	0x08
	.zero		1


	//   ....[3]....
        /*2d9c*/ 	.word	0x00000350
        /*2da0*/ 	.word	0x000000ff
        /*2da4*/ 	.word	0x00000030
        /*2da8*/ 	.short	0x0100
        /*2daa*/ 	.byte	0x08
	.zero		1


	//   ....[4]....
        /*2dac*/ 	.word	0x00000360
        /*2db0*/ 	.word	0x000000ff
        /*2db4*/ 	.word	0x00000010
        /*2db8*/ 	.short	0x0100
        /*2dba*/ 	.byte	0x08
	.zero		1


	//   ....[5]....
        /*2dbc*/ 	.word	0x00000370
        /*2dc0*/ 	.word	0x000000ff
        /*2dc4*/ 	.word	0x00000038
        /*2dc8*/ 	.short	0x0100
        /*2dca*/ 	.byte	0x08
	.zero		1


	//   ....[6]....
        /*2dcc*/ 	.word	0x00000380
        /*2dd0*/ 	.word	0x000000ff
        /*2dd4*/ 	.word	0x00000018
        /*2dd8*/ 	.short	0x0100
        /*2dda*/ 	.byte	0x08
	.zero		1


	//   ....[7]....
        /*2ddc*/ 	.word	0x00000390
        /*2de0*/ 	.word	0x000000ff
        /*2de4*/ 	.word	0x00000040
        /*2de8*/ 	.short	0x0100
        /*2dea*/ 	.byte	0x08
	.zero		1


	//   ....[8]....
        /*2dec*/ 	.word	0x000003a0
        /*2df0*/ 	.word	0x000000ff
        /*2df4*/ 	.word	0x00000020
        /*2df8*/ 	.short	0x0100
        /*2dfa*/ 	.byte	0x08
	.zero		1


	//   ....[9]....
        /*2dfc*/ 	.word	0x000003b0
        /*2e00*/ 	.word	0x000000ff
        /*2e04*/ 	.word	0x00000048
        /*2e08*/ 	.short	0x0100
        /*2e0a*/ 	.byte	0x08
	.zero		1


	//   ....[10]....
        /*2e0c*/ 	.word	0x00000790
        /*2e10*/ 	.word	0x000000ff
        /*2e14*/ 	.word	0x00000060
        /*2e18*/ 	.short	0x0100
        /*2e1a*/ 	.byte	0x06
	.zero		1


	//   ....[11]....
        /*2e1c*/ 	.word	0x000007c0
        /*2e20*/ 	.word	0x000000ff
        /*2e24*/ 	.word	0x00000068
        /*2e28*/ 	.short	0x0100
        /*2e2a*/ 	.byte	0x06
	.zero		1


	//   ....[12]....
        /*2e2c*/ 	.word	0x000016c0
        /*2e30*/ 	.word	0x00000004
        /*2e34*/ 	.word	0x00000000
        /*2e38*/ 	.short	0x010a
        /*2e3a*/ 	.byte	0x3f
	.zero		1


	//   ....[13]....
        /*2e3c*/ 	.word	0x00001700
        /*2e40*/ 	.word	0x00000004
        /*2e44*/ 	.word	0x00000000
        /*2e48*/ 	.short	0x010a
        /*2e4a*/ 	.byte	0x3f
	.zero		1


	//   ....[14]....
        /*2e4c*/ 	.word	0x00004d50
        /*2e50*/ 	.word	0x00000004
        /*2e54*/ 	.word	0x00000000
        /*2e58*/ 	.short	0x010a
        /*2e5a*/ 	.byte	0x3f
	.zero		1


	//   ....[15]....
        /*2e5c*/ 	.word	0x00004d90
        /*2e60*/ 	.word	0x00000004
        /*2e64*/ 	.word	0x00000000
        /*2e68*/ 	.short	0x010a
        /*2e6a*/ 	.byte	0x3f
	.zero		1


	//   ....[16]....
        /*2e6c*/ 	.word	0x00008e80
        /*2e70*/ 	.word	0x00000004
        /*2e74*/ 	.word	0x00000000
        /*2e78*/ 	.short	0x0101
        /*2e7a*/ 	.byte	0x3f
	.zero		1


	//   ....[17]....
        /*2e7c*/ 	.word	0x000090a0
        /*2e80*/ 	.word	0x00000000
        /*2e84*/ 	.word	0x00000000
        /*2e88*/ 	.short	0x0101
        /*2e8a*/ 	.byte	0x3f
	.zero		1


	//   ....[18]....
        /*2e8c*/ 	.word	0x0001ad60
        /*2e90*/ 	.word	0x0000000a
        /*2e94*/ 	.word	0x00000028
        /*2e98*/ 	.short	0x010a
        /*2e9a*/ 	.byte	0x3f
	.zero		1


	//   ....[19]....
        /*2e9c*/ 	.word	0x0001b120
        /*2ea0*/ 	.word	0x00000002
        /*2ea4*/ 	.word	0x00000068
        /*2ea8*/ 	.short	0x0101
        /*2eaa*/ 	.byte	0x3f
	.zero		1


	//   ....[20]....
        /*2eac*/ 	.word	0x0001b920
        /*2eb0*/ 	.word	0x00000005
        /*2eb4*/ 	.word	0x00000000
        /*2eb8*/ 	.short	0x010a
        /*2eba*/ 	.byte	0x3f
	.zero		1


	//   ....[21]....
        /*2ebc*/ 	.word	0x0001b9b0
        /*2ec0*/ 	.word	0x00000007
        /*2ec4*/ 	.word	0x00000000
        /*2ec8*/ 	.short	0x010a
        /*2eca*/ 	.byte	0x3f
	.zero		1


	//   ....[22]....
        /*2ecc*/ 	.word	0x0001ba40
        /*2ed0*/ 	.word	0x00000007
        /*2ed4*/ 	.word	0x00000000
        /*2ed8*/ 	.short	0x010a
        /*2eda*/ 	.byte	0x3f
	.zero		1


	//   ....[23]....
        /*2edc*/ 	.word	0x0001bad0
        /*2ee0*/ 	.word	0x00000007
        /*2ee4*/ 	.word	0x00000000
        /*2ee8*/ 	.short	0x010a
        /*2eea*/ 	.byte	0x3f
	.zero		1


	//   ....[24]....
        /*2eec*/ 	.word	0x0001bb60
        /*2ef0*/ 	.word	0x00000003
        /*2ef4*/ 	.word	0x00000000
        /*2ef8*/ 	.short	0x010a
        /*2efa*/ 	.byte	0x3f
	.zero		1


	//   ....[25]....
        /*2efc*/ 	.word	0x0001bbc0
        /*2f00*/ 	.word	0x00000004
        /*2f04*/ 	.word	0x00000000
        /*2f08*/ 	.short	0x010a
        /*2f0a*/ 	.byte	0x3f
	.zero		1


	//   ....[26]....
        /*2f0c*/ 	.word	0x0001bc10
        /*2f10*/ 	.word	0x00000004
        /*2f14*/ 	.word	0x00000000
        /*2f18*/ 	.short	0x010a
        /*2f1a*/ 	.byte	0x3f
	.zero		1


	//   ....[27]....
        /*2f1c*/ 	.word	0x0001bce0
        /*2f20*/ 	.word	0x0000000a
        /*2f24*/ 	.word	0x00000028
        /*2f28*/ 	.short	0x010a
        /*2f2a*/ 	.byte	0x3f
	.zero		1


	//   ....[28]....
        /*2f2c*/ 	.word	0x0001bdb0
        /*2f30*/ 	.word	0x00000005
        /*2f34*/ 	.word	0x00000000
        /*2f38*/ 	.short	0x010a
        /*2f3a*/ 	.byte	0x3f
	.zero		1


	//   ....[29]....
        /*2f3c*/ 	.word	0x0001be00
        /*2f40*/ 	.word	0x00000007
        /*2f44*/ 	.word	0x00000000
        /*2f48*/ 	.short	0x010a
        /*2f4a*/ 	.byte	0x3f
	.zero		1


	//   ....[30]....
        /*2f4c*/ 	.word	0x0001be50
        /*2f50*/ 	.word	0x00000007
        /*2f54*/ 	.word	0x00000000
        /*2f58*/ 	.short	0x010a
        /*2f5a*/ 	.byte	0x3f
	.zero		1


	//   ....[31]....
        /*2f5c*/ 	.word	0x0001bea0
        /*2f60*/ 	.word	0x00000007
        /*2f64*/ 	.word	0x00000000
        /*2f68*/ 	.short	0x010a
        /*2f6a*/ 	.byte	0x3f
	.zero		1


	//----- nvinfo : EIATTR_NUM_MBARRIERS
	.align		4
.L_37:
        /*2f6c*/ 	.byte	0x03, 0x38
        /*2f6e*/ 	.short	0x000c


	//----- nvinfo : EIATTR_EXIT_INSTR_OFFSETS
	.align		4
        /*2f70*/ 	.byte	0x04, 0x1c
        /*2f72*/ 	.short	(.L_39 - .L_38)


	//   ....[0]....
.L_38:
        /*2f74*/ 	.word	0x00000ac0


	//   ....[1]....
        /*2f78*/ 	.word	0x00001350


	//   ....[2]....
        /*2f7c*/ 	.word	0x0001a2f0


	//   ....[3]....
        /*2f80*/ 	.word	0x0001a910


	//   ....[4]....
        /*2f84*/ 	.word	0x0001bbb0


	//----- nvinfo : EIATTR_MAX_THREADS
	.align		4
.L_39:
        /*2f88*/ 	.byte	0x04, 0x05
        /*2f8a*/ 	.short	(.L_41 - .L_40)
.L_40:
        /*2f8c*/ 	.word	0x00000180
        /*2f90*/ 	.word	0x00000001
        /*2f94*/ 	.word	0x00000001


	//----- nvinfo : EIATTR_CRS_STACK_SIZE
	.align		4
.L_41:
        /*2f98*/ 	.byte	0x04, 0x1e
        /*2f9a*/ 	.short	(.L_43 - .L_42)
.L_42:
        /*2f9c*/ 	.word	0x00000000


	//----- nvinfo : EIATTR_CBANK_PARAM_SIZE
	.align		4
.L_43:
        /*2fa0*/ 	.byte	0x03, 0x19
        /*2fa2*/ 	.short	0x0470


	//----- nvinfo : EIATTR_PARAM_CBANK
	.align		4
        /*2fa4*/ 	.byte	0x04, 0x0a
        /*2fa6*/ 	.short	(.L_45 - .L_44)
	.align		4
.L_44:
        /*2fa8*/ 	.word	index@(.nv.constant0._ZN7cutlass13device_kernelINS_4gemm6kernel13GemmUniversalIN4cute5tupleIJiiiiEEENS1_10collective13CollectiveMmaINS1_34MainloopSm90TmaGmmaWarpSpecializedILi5ENS5_IJNS4_1CILi2EEESB_NSA_ILi1EEEEEENS1_35KernelTmaWarpSpecializedCooperativeEEENS5_IJNSA_ILi256EEESG_NSA_ILi64EEEEEENS_10bfloat16_tENS5_IJlSC_lEEESJ_SK_NS4_8TiledMMAINS4_8MMA_AtomIJNS4_4SM904GMMA28MMA_64x256x16_F32BF16BF16_SSILNSO_5MajorE0ELSQ_0ELNSO_7ScaleInE1ELSR_1EEEEEENS4_6LayoutINS5_IJSB_SC_SC_EEENS5_IJSC_NSA_ILi0EEESW_EEEEENS5_IJNS4_10UnderscoreESZ_SZ_EEEEENS4_23SM90_TMA_LOAD_MULTICASTENS4_14ComposedLayoutINS4_7SwizzleILi3ELi4ELi3EEENS4_18smem_ptr_flag_bitsILi16EEENSU_INS5_IJNSA_ILi8EEESH_EEENS5_IJSH_SC_EEEEEEEvNS4_8identityES12_S1C_vS1D_EENS_8epilogue10collective6detail29Sm90TmaWarpSpecializedAdapterINS1G_15DefaultEpilogueISJ_SK_SK_NS1F_6thread17LinearCombinationISJ_Li1EffLNS1K_9ScaleType4KindE0ELNS_15FloatRoundStyleE2ESJ_EENS1_15EpilogueDefaultEEEEEvvEEEEvNT_6ParamsE)
        /*2fac*/ 	.short	0x0210
        /*2fae*/ 	.short	0x0470


	//----- nvinfo : EIATTR_SW_WAR
	.align		4
.L_45:
        /*2fb0*/ 	.byte	0x04, 0x36
        /*2fb2*/ 	.short	(.L_47 - .L_46)
.L_46:
        /*2fb4*/ 	.word	0x00000008
.L_47:


//--------------------- .nv.callgraph             --------------------------
	.section	.nv.callgraph,"",@"SHT_CUDA_CALLGRAPH"
	.align	4
	.sectionentsize	8
	.align		4
        /*0000*/ 	.word	0x00000000
	.align		4
        /*0004*/ 	.word	0xffffffff
	.align		4
        /*0008*/ 	.word	index@(_ZN7cutlass13device_kernelINS_4gemm6kernel13GemmUniversalIN4cute5tupleIJiiiiEEENS1_10collective13CollectiveMmaINS1_34MainloopSm90TmaGmmaWarpSpecializedILi5ENS5_IJNS4_1CILi2EEESB_NSA_ILi1EEEEEENS1_35KernelTmaWarpSpecializedCooperativeEEENS5_IJNSA_ILi256EEESG_NSA_ILi64EEEEEENS_10bfloat16_tENS5_IJlSC_lEEESJ_SK_NS4_8TiledMMAINS4_8MMA_AtomIJNS4_4SM904GMMA28MMA_64x256x16_F32BF16BF16_SSILNSO_5MajorE0ELSQ_0ELNSO_7ScaleInE1ELSR_1EEEEEENS4_6LayoutINS5_IJSB_SC_SC_EEENS5_IJSC_NSA_ILi0EEESW_EEEEENS5_IJNS4_10UnderscoreESZ_SZ_EEEEENS4_23SM90_TMA_LOAD_MULTICASTENS4_14ComposedLayoutINS4_7SwizzleILi3ELi4ELi3EEENS4_18smem_ptr_flag_bitsILi16EEENSU_INS5_IJNSA_ILi8EEESH_EEENS5_IJSH_SC_EEEEEEEvNS4_8identityES12_S1C_vS1D_EENS_8epilogue10collective6detail29Sm90TmaWarpSpecializedAdapterINS1G_15DefaultEpilogueISJ_SK_SK_NS1F_6thread17LinearCombinationISJ_Li1EffLNS1K_9ScaleType4KindE0ELNS_15FloatRoundStyleE2ESJ_EENS1_15EpilogueDefaultEEEEEvvEEEEvNT_6ParamsE)
	.align		4
        /*000c*/ 	.word	index@(__assertfail)
	.align		4
        /*0010*/ 	.word	0x00000000
	.align		4
        /*0014*/ 	.word	0xfffffffe
	.align		4
        /*0018*/ 	.word	0x00000000
	.align		4
        /*001c*/ 	.word	0xfffffffd
	.align		4
        /*0020*/ 	.word	0x00000000
	.align		4
        /*0024*/ 	.word	0xfffffffc


//--------------------- .nv.constant4             --------------------------
	.section	.nv.constant4,"a",@progbits
	.align	8
	.align		8
.nv.constant4:
        /*0000*/ 	.dword	__assertfail
	.align		8
        /*0008*/ 	.dword	__unnamed_1
	.align		8
        /*0010*/ 	.dword	_ZN39_INTERNAL_d34e5995_4_k_cu_2d120e01_40334cuda3std3__45__cpo5beginE
	.align		8
        /*0018*/ 	.dword	_ZN39_INTERNAL_d34e5995_4_k_cu_2d120e01_40334cuda3std3__45__cpo3endE
	.align		8
        /*0020*/ 	.dword	_ZN39_INTERNAL_d34e5995_4_k_cu_2d120e01_40334cuda3std3__45__cpo6cbeginE
	.align		8
        /*0028*/ 	.dword	_ZN39_INTERNAL_d34e5995_4_k_cu_2d120e01_40334cuda3std3__45__cpo4cendE
	.align		8
        /*0030*/ 	.dword	_ZN39_INTERNAL_d34e5995_4_k_cu_2d120e01_40334cuda3std3__441_GLOBAL__N__d34e5995_4_k_cu_2d120e01_40336ignoreE
	.align		8
        /*0038*/ 	.dword	_ZN39_INTERNAL_d34e5995_4_k_cu_2d120e01_40334cuda3std3__419piecewise_constructE
	.align		8
        /*0040*/ 	.dword	_ZN39_INTERNAL_d34e5995_4_k_cu_2d120e01_40334cuda3std3__48in_placeE
	.align		8
        /*0048*/ 	.dword	_ZN39_INTERNAL_d34e5995_4_k_cu_2d120e01_40334cuda3std6ranges3__45__cpo4swapE
	.align		8
        /*0050*/ 	.dword	_ZN39_INTERNAL_d34e5995_4_k_cu_2d120e01_40334cuda3std6ranges3__45__cpo9iter_moveE
	.align		8
        /*0058*/ 	.dword	_ZN39_INTERNAL_d34e5995_4_k_cu_2d120e01_40334cute7productE
	.align		8
        /*0060*/ 	.dword	_ZN39_INTERNAL_d34e5995_4_k_cu_2d120e01_40334cute1_E
	.align		8
        /*0068*/ 	.dword	$str$22
	.align		8
        /*0070*/ 	.dword	$str$23


//--------------------- .text._ZN7cutlass13device_kernelINS_4gemm6kernel13GemmUniversalIN4cute5tupleIJiiiiEEENS1_10collective13CollectiveMmaINS1_34MainloopSm90TmaGmmaWarpSpecializedILi5ENS5_IJNS4_1CILi2EEESB_NSA_ILi1EEEEEENS1_35KernelTmaWarpSpecializedCooperativeEEENS5_IJNSA_ILi256EEESG_NSA_ILi64EEEEEENS_10bfloat16_tENS5_IJlSC_lEEESJ_SK_NS4_8TiledMMAINS4_8MMA_AtomIJNS4_4SM904GMMA28MMA_64x256x16_F32BF16BF16_SSILNSO_5MajorE0ELSQ_0ELNSO_7ScaleInE1ELSR_1EEEEEENS4_6LayoutINS5_IJSB_SC_SC_EEENS5_IJSC_NSA_ILi0EEESW_EEEEENS5_IJNS4_10UnderscoreESZ_SZ_EEEEENS4_23SM90_TMA_LOAD_MULTICASTENS4_14ComposedLayoutINS4_7SwizzleILi3ELi4ELi3EEENS4_18smem_ptr_flag_bitsILi16EEENSU_INS5_IJNSA_ILi8EEESH_EEENS5_IJSH_SC_EEEEEEEvNS4_8identityES12_S1C_vS1D_EENS_8epilogue10collective6detail29Sm90TmaWarpSpecializedAdapterINS1G_15DefaultEpilogueISJ_SK_SK_NS1F_6thread17LinearCombinationISJ_Li1EffLNS1K_9ScaleType4KindE0ELNS_15FloatRoundStyleE2ESJ_EENS1_15EpilogueDefaultEEEEEvvEEEEvNT_6ParamsE --------------------------
	.section	.text._ZN7cutlass13device_kernelINS_4gemm6kernel13GemmUniversalIN4cute5tupleIJiiiiEEENS1_10collective13CollectiveMmaINS1_34MainloopSm90TmaGmmaWarpSpecializedILi5ENS5_IJNS4_1CILi2EEESB_NSA_ILi1EEEEEENS1_35KernelTmaWarpSpecializedCooperativeEEENS5_IJNSA_ILi256EEESG_NSA_ILi64EEEEEENS_10bfloat16_tENS5_IJlSC_lEEESJ_SK_NS4_8TiledMMAINS4_8MMA_AtomIJNS4_4SM904GMMA28MMA_64x256x16_F32BF16BF16_SSILNSO_5MajorE0ELSQ_0ELNSO_7ScaleInE1ELSR_1EEEEEENS4_6LayoutINS5_IJSB_SC_SC_EEENS5_IJSC_NSA_ILi0EEESW_EEEEENS5_IJNS4_10UnderscoreESZ_SZ_EEEEENS4_23SM90_TMA_LOAD_MULTICASTENS4_14ComposedLayoutINS4_7SwizzleILi3ELi4ELi3EEENS4_18smem_ptr_flag_bitsILi16EEENSU_INS5_IJNSA_ILi8EEESH_EEENS5_IJSH_SC_EEEEEEEvNS4_8identityES12_S1C_vS1D_EENS_8epilogue10collective6detail29Sm90TmaWarpSpecializedAdapterINS1G_15DefaultEpilogueISJ_SK_SK_NS1F_6thread17LinearCombinationISJ_Li1EffLNS1K_9ScaleType4KindE0ELNS_15FloatRoundStyleE2ESJ_EENS1_15EpilogueDefaultEEEEEvvEEEEvNT_6ParamsE,"ax",@progbits
	.align	128
.text._ZN7cutlass13device_kernelINS_4gemm6kernel13GemmUniversalIN4cute5tupleIJiiiiEEENS1_10collective13CollectiveMmaINS1_34MainloopSm90TmaGmmaWarpSpecializedILi5ENS5_IJNS4_1CILi2EEESB_NSA_ILi1EEEEEENS1_35KernelTmaWarpSpecializedCooperativeEEENS5_IJNSA_ILi256EEESG_NSA_ILi64EEEEEENS_10bfloat16_tENS5_IJlSC_lEEESJ_SK_NS4_8TiledMMAINS4_8MMA_AtomIJNS4_4SM904GMMA28MMA_64x256x16_F32BF16BF16_SSILNSO_5MajorE0ELSQ_0ELNSO_7ScaleInE1ELSR_1EEEEEENS4_6LayoutINS5_IJSB_SC_SC_EEENS5_IJSC_NSA_ILi0EEESW_EEEEENS5_IJNS4_10UnderscoreESZ_SZ_EEEEENS4_23SM90_TMA_LOAD_MULTICASTENS4_14ComposedLayoutINS4_7SwizzleILi3ELi4ELi3EEENS4_18smem_ptr_flag_bitsILi16EEENSU_INS5_IJNSA_ILi8EEESH_EEENS5_IJSH_SC_EEEEEEEvNS4_8identityES12_S1C_vS1D_EENS_8epilogue10collective6detail29Sm90TmaWarpSpecializedAdapterINS1G_15DefaultEpilogueISJ_SK_SK_NS1F_6thread17LinearCombinationISJ_Li1EffLNS1K_9ScaleType4KindE0ELNS_15FloatRoundStyleE2ESJ_EENS1_15EpilogueDefaultEEEEEvvEEEEvNT_6ParamsE:
        .type           _ZN7cutlass13device_kernelINS_4gemm6kernel13GemmUniversalIN4cute5tupleIJiiiiEEENS1_10collective13CollectiveMmaINS1_34MainloopSm90TmaGmmaWarpSpecializedILi5ENS5_IJNS4_1CILi2EEESB_NSA_ILi1EEEEEENS1_35KernelTmaWarpSpecializedCooperativeEEENS5_IJNSA_ILi256EEESG_NSA_ILi64EEEEEENS_10bfloat16_tENS5_IJlSC_lEEESJ_SK_NS4_8TiledMMAINS4_8MMA_AtomIJNS4_4SM904GMMA28MMA_64x256x16_F32BF16BF16_SSILNSO_5MajorE0ELSQ_0ELNSO_7ScaleInE1ELSR_1EEEEEENS4_6LayoutINS5_IJSB_SC_SC_EEENS5_IJSC_NSA_ILi0EEESW_EEEEENS5_IJNS4_10UnderscoreESZ_SZ_EEEEENS4_23SM90_TMA_LOAD_MULTICASTENS4_14ComposedLayoutINS4_7SwizzleILi3ELi4ELi3EEENS4_18smem_ptr_flag_bitsILi16EEENSU_INS5_IJNSA_ILi8EEESH_EEENS5_IJSH_SC_EEEEEEEvNS4_8identityES12_S1C_vS1D_EENS_8epilogue10collective6detail29Sm90TmaWarpSpecializedAdapterINS1G_15DefaultEpilogueISJ_SK_SK_NS1F_6thread17LinearCombinationISJ_Li1EffLNS1K_9ScaleType4KindE0ELNS_15FloatRoundStyleE2ESJ_EENS1_15EpilogueDefaultEEEEEvvEEEEvNT_6ParamsE,@function
        .size           _ZN7cutlass13device_kernelINS_4gemm6kernel13GemmUniversalIN4cute5tupleIJiiiiEEENS1_10collective13CollectiveMmaINS1_34MainloopSm90TmaGmmaWarpSpecializedILi5ENS5_IJNS4_1CILi2EEESB_NSA_ILi1EEEEEENS1_35KernelTmaWarpSpecializedCooperativeEEENS5_IJNSA_ILi256EEESG_NSA_ILi64EEEEEENS_10bfloat16_tENS5_IJlSC_lEEESJ_SK_NS4_8TiledMMAINS4_8MMA_AtomIJNS4_4SM904GMMA28MMA_64x256x16_F32BF16BF16_SSILNSO_5MajorE0ELSQ_0ELNSO_7ScaleInE1ELSR_1EEEEEENS4_6LayoutINS5_IJSB_SC_SC_EEENS5_IJSC_NSA_ILi0EEESW_EEEEENS5_IJNS4_10UnderscoreESZ_SZ_EEEEENS4_23SM90_TMA_LOAD_MULTICASTENS4_14ComposedLayoutINS4_7SwizzleILi3ELi4ELi3EEENS4_18smem_ptr_flag_bitsILi16EEENSU_INS5_IJNSA_ILi8EEESH_EEENS5_IJSH_SC_EEEEEEEvNS4_8identityES12_S1C_vS1D_EENS_8epilogue10collective6detail29Sm90TmaWarpSpecializedAdapterINS1G_15DefaultEpilogueISJ_SK_SK_NS1F_6thread17LinearCombinationISJ_Li1EffLNS1K_9ScaleType4KindE0ELNS_15FloatRoundStyleE2ESJ_EENS1_15EpilogueDefaultEEEEEvvEEEEvNT_6ParamsE,(.L_x_583 - _ZN7cutlass13device_kernelINS_4gemm6kernel13GemmUniversalIN4cute5tupleIJiiiiEEENS1_10collective13CollectiveMmaINS1_34MainloopSm90TmaGmmaWarpSpecializedILi5ENS5_IJNS4_1CILi2EEESB_NSA_ILi1EEEEEENS1_35KernelTmaWarpSpecializedCooperativeEEENS5_IJNSA_ILi256EEESG_NSA_ILi64EEEEEENS_10bfloat16_tENS5_IJlSC_lEEESJ_SK_NS4_8TiledMMAINS4_8MMA_AtomIJNS4_4SM904GMMA28MMA_64x256x16_F32BF16BF16_SSILNSO_5MajorE0ELSQ_0ELNSO_7ScaleInE1ELSR_1EEEEEENS4_6LayoutINS5_IJSB_SC_SC_EEENS5_IJSC_NSA_ILi0EEESW_EEEEENS5_IJNS4_10UnderscoreESZ_SZ_EEEEENS4_23SM90_TMA_LOAD_MULTICASTENS4_14ComposedLayoutINS4_7SwizzleILi3ELi4ELi3EEENS4_18smem_ptr_flag_bitsILi16EEENSU_INS5_IJNSA_ILi8EEESH_EEENS5_IJSH_SC_EEEEEEEvNS4_8identityES12_S1C_vS1D_EENS_8epilogue10collective6detail29Sm90TmaWarpSpecializedAdapterINS1G_15DefaultEpilogueISJ_SK_SK_NS1F_6thread17LinearCombinationISJ_Li1EffLNS1K_9ScaleType4KindE0ELNS_15FloatRoundStyleE2ESJ_EENS1_15EpilogueDefaultEEEEEvvEEEEvNT_6ParamsE)
        .other          _ZN7cutlass13device_kernelINS_4gemm6kernel13GemmUniversalIN4cute5tupleIJiiiiEEENS1_10collective13CollectiveMmaINS1_34MainloopSm90TmaGmmaWarpSpecializedILi5ENS5_IJNS4_1CILi2EEESB_NSA_ILi1EEEEEENS1_35KernelTmaWarpSpecializedCooperativeEEENS5_IJNSA_ILi256EEESG_NSA_ILi64EEEEEENS_10bfloat16_tENS5_IJlSC_lEEESJ_SK_NS4_8TiledMMAINS4_8MMA_AtomIJNS4_4SM904GMMA28MMA_64x256x16_F32BF16BF16_SSILNSO_5MajorE0ELSQ_0ELNSO_7ScaleInE1ELSR_1EEEEEENS4_6LayoutINS5_IJSB_SC_SC_EEENS5_IJSC_NSA_ILi0EEESW_EEEEENS5_IJNS4_10UnderscoreESZ_SZ_EEEEENS4_23SM90_TMA_LOAD_MULTICASTENS4_14ComposedLayoutINS4_7SwizzleILi3ELi4ELi3EEENS4_18smem_ptr_flag_bitsILi16EEENSU_INS5_IJNSA_ILi8EEESH_EEENS5_IJSH_SC_EEEEEEEvNS4_8identityES12_S1C_vS1D_EENS_8epilogue10collective6detail29Sm90TmaWarpSpecializedAdapterINS1G_15DefaultEpilogueISJ_SK_SK_NS1F_6thread17LinearCombinationISJ_Li1EffLNS1K_9ScaleType4KindE0ELNS_15FloatRoundStyleE2ESJ_EENS1_15EpilogueDefaultEEEEEvvEEEEvNT_6ParamsE,@"STO_CUDA_ENTRY STV_DEFAULT"
_ZN7cutlass13device_kernelINS_4gemm6kernel13GemmUniversalIN4cute5tupleIJiiiiEEENS1_10collective13CollectiveMmaINS1_34MainloopSm90TmaGmmaWarpSpecializedILi5ENS5_IJNS4_1CILi2EEESB_NSA_ILi1EEEEEENS1_35KernelTmaWarpSpecializedCooperativeEEENS5_IJNSA_ILi256EEESG_NSA_ILi64EEEEEENS_10bfloat16_tENS5_IJlSC_lEEESJ_SK_NS4_8TiledMMAINS4_8MMA_AtomIJNS4_4SM904GMMA28MMA_64x256x16_F32BF16BF16_SSILNSO_5MajorE0ELSQ_0ELNSO_7ScaleInE1ELSR_1EEEEEENS4_6LayoutINS5_IJSB_SC_SC_EEENS5_IJSC_NSA_ILi0EEESW_EEEEENS5_IJNS4_10UnderscoreESZ_SZ_EEEEENS4_23SM90_TMA_LOAD_MULTICASTENS4_14ComposedLayoutINS4_7SwizzleILi3ELi4ELi3EEENS4_18smem_ptr_flag_bitsILi16EEENSU_INS5_IJNSA_ILi8EEESH_EEENS5_IJSH_SC_EEEEEEEvNS4_8identityES12_S1C_vS1D_EENS_8epilogue10collective6detail29Sm90TmaWarpSpecializedAdapterINS1G_15DefaultEpilogueISJ_SK_SK_NS1F_6thread17LinearCombinationISJ_Li1EffLNS1K_9ScaleType4KindE0ELNS_15FloatRoundStyleE2ESJ_EENS1_15EpilogueDefaultEEEEEvvEEEEvNT_6ParamsE:
[----:B------:R-:W0:Y:S02]  /*0000*/  LDC R1, c[0x0][0x28] ;  /* 0x00000a00ff017b82 */ /* 0x000e240000000800 */
[----:B0-----:R-:W-:Y:S01]  /*0010*/  VIADD R1, R1, 0xfffff878 ;  /* 0xfffff87801017836 */ /* 0x001fe20000000000 */
[----:B------:R-:W0:Y:S01]  /*0020*/  S2R R4, SR_TID.X ;  /* 0x0000000000047919 */ /* 0x000e220000002100 */
[----:B------:R-:W-:Y:S01]  /*0030*/  ELECT P0, URZ, PT ;  /* 0x00000000003f782f */ /* 0x000fe20003800000 */
[----:B------:R-:W-:Y:S01]  /*0040*/  BSSY B0, `(.L_x_0) ;  /* 0x0000015000007945 */ /* 0x000fe20003800000 */
[--C-:B0-----:R-:W-:Y:S02]  /*0050*/  SHF.R.U32.HI R0, RZ, 0x5, R4.reuse ;  /* 0x00000005ff007819 */ /* 0x101fe40000011604 */
[----:B------:R-:W-:-:S03]  /*0060*/  SHF.R.U32.HI R2, RZ, 0x7, R4 ;  /* 0x00000007ff027819 */ /* 0x000fc60000011604 */
[----:B------:R-:W0:Y:S04]  /*0070*/  SHFL.IDX PT, R3, R0, RZ, 0x1f ;  /* 0x00001fff00037589 */ /* 0x000e2800000e0000 */
[----:B------:R-:W1:Y:S01]  /*0080*/  SHFL.IDX PT, R2, R2, RZ, 0x1f ;  /* 0x00001fff02027589 */ /* 0x000e6200000e0000 */
[----:B0-----:R-:W-:Y:S02]  /*0090*/  R2UR UR9, R3 ;  /* 0x00000000030972ca */ /* 0x001fe400000e0000 */
[----:B-1----:R-:W-:-:S11]  /*00a0*/  R2UR UR5, R2 ;  /* 0x00000000020572ca */ /* 0x002fd600000e0000 */
[----:B------:R-:W-:Y:S02]  /*00b0*/  USHF.R.S32.HI UR4, URZ, 0x1f, UR9 ;  /* 0x0000001f3f047899 */ /* 0x000fe40008011409 */
[----:B------:R-:W-:Y:S02]  /*00c0*/  ISETP.NE.OR P0, PT, RZ, UR9, !P0 ;  /* 0x00000009ff007c0c */ /* 0x000fe4000c705670 */
[----:B------:R-:W-:-:S04]  /*00d0*/  ULEA.HI UR4, UR4, UR9, URZ, 0x2 ;  /* 0x0000000904047291 */ /* 0x000fc8000f8f103f */
[----:B------:R-:W-:-:S04]  /*00e0*/  ULOP3.LUT UR4, UR4, 0xfffffffc, URZ, 0xc0, !UPT ;  /* 0xfffffffc04047892 */ /* 0x000fc8000f8ec03f */
[----:B------:R-:W-:-:S03]  /*00f0*/  UIADD3 UR9, UR9, -UR4, URZ ;  /* 0x8000000409097290 */ /* 0x000fc6000fffe03f */
[----:B------:R-:W-:Y:S09]  /*0100*/  @P0 BRA `(.L_x_1) ;  /* 0x0000000000200947 */ /* 0x000ff20003800000 */
[----:B------:R-:W-:Y:S02]  /*0110*/  ULDC.64 UR6, c[0x0][0x198] ;  /* 0x0000660000067ab9 */ /* 0x000fe40000000a00 */
[----:B------:R-:W-:Y:S02]  /*0120*/  UIADD3 UR10, UP0, UR6, 0xf0, URZ ;  /* 0x000000f0060a7890 */ /* 0x000fe4000ff1e03f */
[----:B------:R-:W-:Y:S02]  /*0130*/  UIADD3 UR6, UP1, UR6, 0x1f0, URZ ;  /* 0x000001f006067890 */ /* 0x000fe4000ff3e03f */
[----:B------:R-:W-:Y:S02]  /*0140*/  UIADD3.X UR11, URZ, UR7, URZ, UP0, !UPT ;  /* 0x000000073f0b7290 */ /* 0x000fe400087fe43f */
[----:B------:R-:W-:-:S07]  /*0150*/  UIADD3.X UR7, URZ, UR7, URZ, UP1, !UPT ;  /* 0x000000073f077290 */ /* 0x000fce0008ffe43f */
[----:B------:R0:W-:Y:S02]  /*0160*/  UTMACCTL.PF [UR10] ;  /* 0x000000000a0079b9 */ /* 0x0001e40008040000 */
[----:B------:R0:W-:Y:S02]  /*0170*/  UTMACCTL.PF [UR6] ;  /* 0x00000000060079b9 */ /* 0x0001e40008040000 */
[----:B0-----:R-:W-:Y:S01]  /*0180*/  NOP ;  /* 0x0000000000007918 */ /* 0x001fe20000000000 */
.L_x_1:
[----:B------:R-:W-:Y:S05]  /*0190*/  BSYNC B0 ;  /* 0x0000000000007941 */ /* 0x000fea0003800000 */
.L_x_0:
[----:B------:R-:W0:Y:S01]  /*01a0*/  SHFL.IDX PT, R2, R0, RZ, 0x1f ;  /* 0x00001fff00027589 */ /* 0x000e2200000e0000 */
[----:B------:R-:W-:Y:S01]  /*01b0*/  UISETP.NE.AND UP0, UPT, UR9, 0x3, UPT ;  /* 0x000000030900788c */ /* 0x000fe2000bf05270 */
[----:B------:R-:W-:Y:S01]  /*01c0*/  ISETP.NE.AND P1, PT, RZ, UR5, PT ;  /* 0x00000005ff007c0c */ /* 0x000fe2000bf25270 */
[----:B------:R-:W-:Y:S02]  /*01d0*/  UIADD3 UR16, UR5, -0x1, URZ ;  /* 0xffffffff05107890 */ /* 0x000fe4000fffe03f */
[----:B------:R-:W-:Y:S02]  /*01e0*/  UISETP.EQ.OR UP0, UPT, UR9, URZ, !UP0 ;  /* 0x0000003f0900728c */ /* 0x000fe4000c702670 */
[----:B------:R-:W-:Y:S02]  /*01f0*/  UISETP.GE.U32.AND UP1, UPT, UR16, 0x2, UPT ;  /* 0x000000021000788c */ /* 0x000fe4000bf26070 */
[----:B------:R-:W-:-:S04]  /*0200*/  UISETP.EQ.AND UP0, UPT, UR5, URZ, UP0 ;  /* 0x0000003f0500728c */ /* 0x000fc80008702270 */
[----:B------:R-:W-:-:S04]  /*0210*/  USEL UR40, URZ, 0x1, !UP0 ;  /* 0x000000013f287887 */ /* 0x000fc8000c000000 */
[----:B------:R-:W-:Y:S01]  /*0220*/  USEL UR40, UR40, 0x2, UP1 ;  /* 0x0000000228287887 */ /* 0x000fe20008800000 */
[----:B0-----:R-:W-:-:S13]  /*0230*/  ISETP.NE.AND P0, PT, R2, RZ, PT ;  /* 0x000000ff0200720c */ /* 0x001fda0003f05270 */
[----:B------:R-:W-:Y:S05]  /*0240*/  @P0 BRA `(.L_x_2) ;  /* 0x0000000000600947 */ /* 0x000fea0003800000 */
[----:B------:R-:W0:Y:S01]  /*0250*/  S2UR UR8, SR_CgaCtaId ;  /* 0x00000000000879c3 */ /* 0x000e220000008800 */
[----:B------:R-:W-:Y:S01]  /*0260*/  UMOV UR4, 0x400 ;  /* 0x0000040000047882 */ /* 0x000fe20000000000 */
[----:B------:R-:W-:Y:S01]  /*0270*/  UMOV UR5, 0x1 ;  /* 0x0000000100057882 */ /* 0x000fe20000000000 */
[----:B------:R-:W-:Y:S01]  /*0280*/  UMOV UR6, 0x6 ;  /* 0x0000000600067882 */ /* 0x000fe20000000000 */
[----:B------:R-:W-:Y:S01]  /*0290*/  ELECT P0, URZ, PT ;  /* 0x00000000003f782f */ /* 0x000fe20003800000 */
[----:B------:R-:W-:-:S04]  /*02a0*/  UIADD3 UR6, -UR6, 0x100000, URZ ;  /* 0x0010000006067890 */ /* 0x000fc8000fffe13f */
[----:B------:R-:W-:Y:S02]  /*02b0*/  USHF.L.U32 UR7, UR6, 0xb, URZ ;  /* 0x0000000b06077899 */ /* 0x000fe4000800063f */
[----:B------:R-:W-:Y:S02]  /*02c0*/  USHF.L.U32 UR6, UR6, 0x1, URZ ;  /* 0x0000000106067899 */ /* 0x000fe4000800063f */
[----:B0-----:R-:W-:Y:S02]  /*02d0*/  ULEA UR8, UR8, UR4, 0x18 ;  /* 0x0000000408087291 */ /* 0x001fe4000f8ec03f */
[----:B------:R-:W-:-:S04]  /*02e0*/  UIADD3 UR4, -UR5, 0x100000, URZ ;  /* 0x0010000005047890 */ /* 0x000fc8000fffe13f */
[----:B------:R-:W-:Y:S02]  /*02f0*/  USHF.L.U32 UR5, UR4, 0xb, URZ ;  /* 0x0000000b04057899 */ /* 0x000fe4000800063f */
[----:B------:R-:W-:Y:S01]  /*0300*/  USHF.L.U32 UR4, UR4, 0x1, URZ ;  /* 0x0000000104047899 */ /* 0x000fe2000800063f */
[----:B------:R-:W0:Y:S11]  /*0310*/  FENCE.VIEW.ASYNC.S ;  /* 0x00000000000073c6 */ /* 0x000e360000000000 */
[----:B0-----:R0:W1:Y:S01]  /*0320*/  SYNCS.EXCH.64 URZ, [UR8], UR4 ;  /* 0x00000004083f75b2 */ /* 0x0010620008000100 */
[----:B------:R0:W2:Y:S01]  /*0330*/  SYNCS.EXCH.64 URZ, [UR8+0x28], UR6 ;  /* 0x00002806083f75b2 */ /* 0x0000a20008000100 */
[----:B------:R0:W3:Y:S01]  /*0340*/  SYNCS.EXCH.64 URZ, [UR8+0x8], UR4 ;  /* 0x00000804083f75b2 */ /* 0x0000e20008000100 */
[----:B------:R0:W4:Y:S01]  /*0350*/  SYNCS.EXCH.64 URZ, [UR8+0x30], UR6 ;  /* 0x00003006083f75b2 */ /* 0x0001220008000100 */
[----:B------:R0:W0:Y:S01]  /*0360*/  SYNCS.EXCH.64 URZ, [UR8+0x10], UR4 ;  /* 0x00001004083f75b2 */ /* 0x0000220008000100 */
[----:B------:R0:W0:Y:S01]  /*0370*/  SYNCS.EXCH.64 URZ, [UR8+0x38], UR6 ;  /* 0x00003806083f75b2 */ /* 0x0000220008000100 */
[----:B------:R0:W0:Y:S01]  /*0380*/  SYNCS.EXCH.64 URZ, [UR8+0x18], UR4 ;  /* 0x00001804083f75b2 */ /* 0x0000220008000100 */
[----:B------:R0:W0:Y:S01]  /*0390*/  SYNCS.EXCH.64 URZ, [UR8+0x40], UR6 ;  /* 0x00004006083f75b2 */ /* 0x0000220008000100 */
[----:B------:R0:W0:Y:S01]  /*03a0*/  SYNCS.EXCH.64 URZ, [UR8+0x20], UR4 ;  /* 0x00002004083f75b2 */ /* 0x0000220008000100 */
[----:B------:R0:W0:Y:S01]  /*03b0*/  SYNCS.EXCH.64 URZ, [UR8+0x48], UR6 ;  /* 0x00004806083f75b2 */ /* 0x0000220008000100 */
[----:B------:R-:W-:Y:S01]  /*03c0*/  NOP ;  /* 0x0000000000007918 */ /* 0x000fe20000000000 */
.L_x_2:
[----:B------:R-:W5:Y:S01]  /*03d0*/  S2UR UR13, SR_CTAID.X ;  /* 0x00000000000d79c3 */ /* 0x000f620000002500 */
[----:B------:R-:W-:Y:S01]  /*03e0*/  SHF.R.S32.HI R3, RZ, 0x1f, R4 ;  /* 0x0000001fff037819 */ /* 0x000fe20000011404 */
[----:B------:R5:W1:Y:S01]  /*03f0*/  SHFL.IDX PT, R6, R0, RZ, 0x1f ;  /* 0x00001fff00067589 */ /* 0x000a6200000e0000 */
[----:B0-----:R-:W-:Y:S01]  /*0400*/  ULDC UR4, c[0x0][0x150] ;  /* 0x0000540000047ab9 */ /* 0x001fe20000000800 */
[----:B------:R-:W-:Y:S02]  /*0410*/  ELECT P0, URZ, PT ;  /* 0x00000000003f782f */ /* 0x000fe40003800000 */
[----:B------:R-:W-:Y:S01]  /*0420*/  LEA.HI R3, R3, R4, RZ, 0x7 ;  /* 0x0000000403037211 */ /* 0x000fe200078f38ff */
[----:B------:R-:W-:Y:S01]  /*0430*/  ULDC UR5, c[0x0][0x154] ;  /* 0x0000550000057ab9 */ /* 0x000fe20000000800 */
[----:B------:R-:W-:Y:S01]  /*0440*/  SHF.R.S32.HI R7, RZ, 0x1f, R2 ;  /* 0x0000001fff077819 */ /* 0x000fe20000011402 */
[----:B------:R-:W0:Y:S01]  /*0450*/  S2UR UR10, SR_CTAID.Y ;  /* 0x00000000000a79c3 */ /* 0x000e220000002600 */
[----:B------:R-:W-:Y:S01]  /*0460*/  LOP3.LUT R3, R3, 0xffffff80, RZ, 0xc0, !PT ;  /* 0xffffff8003037812 */ /* 0x000fe200078ec0ff */
[----:B------:R-:W-:Y:S01]  /*0470*/  ULDC UR8, c[0x0][0x144] ;  /* 0x0000510000087ab9 */ /* 0x000fe20000000800 */
[----:B------:R-:W-:Y:S01]  /*0480*/  LEA.HI R7, R7, R2, RZ, 0x2 ;  /* 0x0000000207077211 */ /* 0x000fe200078f10ff */
[----:B------:R-:W-:Y:S01]  /*0490*/  NOP ;  /* 0x0000000000007918 */ /* 0x000fe20000000000 */
[----:B------:R-:W-:Y:S01]  /*04a0*/  NOP ;  /* 0x0000000000007918 */ /* 0x000fe20000000000 */
[----:B------:R-:W-:Y:S01]  /*04b0*/  IMAD.IADD R3, R4, 0x1, -R3 ;  /* 0x0000000104037824 */ /* 0x000fe200078e0a03 */
[----:B------:R-:W-:Y:S01]  /*04c0*/  LOP3.LUT R7, R7, 0x3ffffffc, RZ, 0xc0, !PT ;  /* 0x3ffffffc07077812 */ /* 0x000fe200078ec0ff */
[----:B------:R-:W-:Y:S01]  /*04d0*/  ULDC UR11, c[0x0][0x148] ;  /* 0x00005200000b7ab9 */ /* 0x000fe20000000800 */
[----:B------:R-:W-:-:S02]  /*04e0*/  IMAD.MOV.U32 R17, RZ, RZ, 0x1 ;  /* 0x00000001ff117424 */ /* 0x000fc400078e00ff */
[----:B------:R-:W-:Y:S01]  /*04f0*/  SHF.R.S32.HI R4, RZ, 0x1f, R3 ;  /* 0x0000001fff047819 */ /* 0x000fe20000011403 */
[----:B------:R-:W-:-:S03]  /*0500*/  IMAD.IADD R2, R2, 0x1, -R7 ;  /* 0x0000000102027824 */ /* 0x000fc600078e0a07 */
[----:B------:R-:W-:Y:S02]  /*0510*/  LEA.HI R4, R4, R3, RZ, 0x3 ;  /* 0x0000000304047211 */ /* 0x000fe400078f18ff */
[----:B-----5:R-:W-:Y:S02]  /*0520*/  I2FP.F32.U32 R5, UR13 ;  /* 0x0000000d00057c45 */ /* 0x020fe40008201000 */
[--C-:B------:R-:W-:Y:S02]  /*0530*/  SHF.R.S32.HI R0, RZ, 0x3, R4.reuse ;  /* 0x00000003ff007819 */ /* 0x100fe40000011404 */
[----:B-1----:R-:W-:Y:S01]  /*0540*/  ISETP.NE.OR P0, PT, R6, RZ, !P0 ;  /* 0x000000ff0600720c */ /* 0x002fe20004705670 */
[----:B------:R-:W-:Y:S01]  /*0550*/  FMUL R8, R5, UR4 ;  /* 0x0000000405087c20 */ /* 0x000fe20008400000 */
[----:B------:R-:W-:-:S04]  /*0560*/  SHF.R.S32.HI R5, RZ, 0x1f, R4 ;  /* 0x0000001fff057819 */ /* 0x000fc80000011404 */
[----:B------:R-:W-:Y:S01]  /*0570*/  LEA.HI R5, R5, R0, RZ, 0x2 ;  /* 0x0000000005057211 */ /* 0x000fe200078f10ff */
[----:B------:R-:W1:Y:S03]  /*0580*/  F2I.U32.TRUNC.NTZ R8, R8 ;  /* 0x0000000800087305 */ /* 0x000e66000020f000 */
[----:B------:R-:W-:-:S03]  /*0590*/  LOP3.LUT R5, R5, 0xfffffffc, RZ, 0xc0, !PT ;  /* 0xfffffffc05057812 */ /* 0x000fc600078ec0ff */
[----:B------:R-:W-:Y:S01]  /*05a0*/  VOTEU.ALL UP0, P0 ;  /* 0x00000000003f7886 */ /* 0x000fe20000000000 */
[----:B------:R-:W-:Y:S01]  /*05b0*/  VOTEU.ALL UP1, P0 ;  /* 0x00000000003f7886 */ /* 0x000fe20000020000 */
[----:B------:R-:W-:Y:S01]  /*05c0*/  IMAD.IADD R5, R0, 0x1, -R5 ;  /* 0x0000000100057824 */ /* 0x000fe200078e0a05 */
[----:B0-----:R-:W-:Y:S02]  /*05d0*/  I2FP.F32.U32 R0, UR10 ;  /* 0x0000000a00007c45 */ /* 0x001fe40008201000 */
[----:B------:R-:W0:Y:S01]  /*05e0*/  @!UP0 S2UR UR7, SR_CgaCtaId ;  /* 0x00000000000789c3 */ /* 0x000e220000008800 */
[----:B------:R-:W-:Y:S01]  /*05f0*/  @!UP0 UMOV UR6, 0x400 ;  /* 0x0000040000068882 */ /* 0x000fe20000000000 */
[----:B------:R-:W-:Y:S01]  /*0600*/  LEA R2, R2, R5, 0x2 ;  /* 0x0000000502027211 */ /* 0x000fe200078e10ff */
[----:B------:R-:W-:Y:S01]  /*0610*/  FMUL R4, R0, UR5 ;  /* 0x0000000500047c20 */ /* 0x000fe20008400000 */
[----:B-1----:R-:W-:Y:S02]  /*0620*/  R2UR UR4, R8 ;  /* 0x00000000080472ca */ /* 0x002fe400000e0000 */
[----:B------:R-:W-:-:S03]  /*0630*/  LEA.HI R0, R2, R2, RZ, 0x1 ;  /* 0x0000000202007211 */ /* 0x000fc600078f08ff */
[----:B------:R-:W1:Y:S01]  /*0640*/  F2I.U32.TRUNC.NTZ R4, R4 ;  /* 0x0000000400047305 */ /* 0x000e62000020f000 */
[----:B------:R-:W-:-:S05]  /*0650*/  LOP3.LUT R5, R0, 0xfffffffe, RZ, 0xc0, !PT ;  /* 0xfffffffe00057812 */ /* 0x000fca00078ec0ff */
[----:B------:R-:W-:Y:S02]  /*0660*/  IMAD.IADD R5, R2, 0x1, -R5 ;  /* 0x0000000102057824 */ /* 0x000fe400078e0a05 */
[----:B------:R-:W-:-:S04]  /*0670*/  UIADD3 UR4, -UR4, URZ, URZ ;  /* 0x0000003f04047290 */ /* 0x000fc8000fffe13f */
[----:B------:R-:W-:Y:S01]  /*0680*/  UIMAD UR8, UR8, UR4, UR13 ;  /* 0x00000004080872a4 */ /* 0x000fe2000f8e020d */
[----:B-1----:R-:W-:Y:S02]  /*0690*/  R2UR UR12, R4 ;  /* 0x00000000040c72ca */ /* 0x002fe400000e0000 */
[----:B------:R-:W-:Y:S01]  /*06a0*/  UMOV UR4, 0x20 ;  /* 0x0000002000047882 */ /* 0x000fe20000000000 */
[----:B------:R-:W1:Y:S02]  /*06b0*/  LDC R4, c[0x0][0x140] ;  /* 0x00005000ff047b82 */ /* 0x000e640000000800 */
[----:B------:R-:W-:Y:S01]  /*06c0*/  ISETP.NE.AND P3, PT, R5, UR8, PT ;  /* 0x0000000805007c0c */ /* 0x000fe2000bf65270 */
[----:B------:R-:W-:-:S04]  /*06d0*/  @!UP0 UIADD3 UR4, -UR4, 0x100000, URZ ;  /* 0x0010000004048890 */ /* 0x000fc8000fffe13f */
[----:B------:R-:W-:Y:S02]  /*06e0*/  @!UP0 USHF.L.U32 UR5, UR4, 0xb, URZ ;  /* 0x0000000b04058899 */ /* 0x000fe4000800063f */
[----:B------:R-:W-:Y:S01]  /*06f0*/  @!UP0 USHF.L.U32 UR4, UR4, 0x1, URZ ;  /* 0x0000000104048899 */ /* 0x000fe2000800063f */
[C---:B------:R-:W-:Y:S01]  /*0700*/  IMAD.SHL.U32 R5, R2.reuse, 0x4, RZ ;  /* 0x0000000402057824 */ /* 0x040fe200078e00ff */
[----:B0-----:R-:W-:Y:S01]  /*0710*/  @!UP0 ULEA UR6, UR7, UR6, 0x18 ;  /* 0x0000000607068291 */ /* 0x001fe2000f8ec03f */
[----:B------:R-:W-:Y:S01]  /*0720*/  VOTEU.ALL UP0, P0 ;  /* 0x00000000003f7886 */ /* 0x000fe20000000000 */
[----:B------:R-:W-:Y:S02]  /*0730*/  LOP3.LUT P0, RZ, R3, 0x7, RZ, 0xc0, !PT ;  /* 0x0000000703ff7812 */ /* 0x000fe4000780c0ff */
[----:B------:R-:W-:Y:S01]  /*0740*/  LOP3.LUT R152, R2, 0xc, R5, 0x78, !PT ;  /* 0x0000000c02987812 */ /* 0x000fe200078e7805 */
[----:B------:R-:W-:-:S03]  /*0750*/  UIADD3 UR12, -UR12, URZ, URZ ;  /* 0x0000003f0c0c7290 */ /* 0x000fc6000fffe13f */
[C---:B------:R-:W-:Y:S02]  /*0760*/  ISETP.LT.U32.AND P0, PT, R152.reuse, 0x4, !P0 ;  /* 0x000000049800780c */ /* 0x040fe40004701070 */
[----:B------:R-:W-:Y:S01]  /*0770*/  @P3 LEA.HI R0, R152, R152, RZ, 0x1 ;  /* 0x0000009898003211 */ /* 0x000fe200078f08ff */
[----:B------:R-:W0:Y:S02]  /*0780*/  FENCE.VIEW.ASYNC.S ;  /* 0x00000000000073c6 */ /* 0x000e240000000000 */
[----:B0-----:R-:W0:Y:S01]  /*0790*/  @!UP0 SYNCS.EXCH.64 URZ, [UR6+0x60], UR4 ;  /* 0x00006004063f85b2 */ /* 0x001e220008000100 */
[----:B------:R-:W-:Y:S02]  /*07a0*/  @P3 SHF.R.S32.HI R0, RZ, 0x1, R0 ;  /* 0x00000001ff003819 */ /* 0x000fe40000011400 */
[----:B-1----:R-:W-:Y:S01]  /*07b0*/  ISETP.EQ.U32.AND P2, PT, R4, 0x1, PT ;  /* 0x000000010400780c */ /* 0x002fe20003f42070 */
[----:B------:R1:W0:Y:S01]  /*07c0*/  @!UP1 SYNCS.EXCH.64 URZ, [UR6+0x68], UR4 ;  /* 0x00006804063f95b2 */ /* 0x0002220008000100 */
[----:B------:R-:W-:Y:S01]  /*07d0*/  NOP ;  /* 0x0000000000007918 */ /* 0x000fe20000000000 */
[----:B-1----:R-:W-:-:S06]  /*07e0*/  UIMAD UR4, UR11, UR12, UR10 ;  /* 0x0000000c0b0472a4 */ /* 0x002fcc000f8e020a */
[----:B------:R-:W-:Y:S02]  /*07f0*/  @P3 ISETP.NE.AND P4, PT, R0, UR4, PT ;  /* 0x0000000400003c0c */ /* 0x000fe4000bf85270 */
[----:B------:R-:W-:Y:S02]  /*0800*/  SEL R0, RZ, 0x1, !P0 ;  /* 0x00000001ff007807 */ /* 0x000fe40004000000 */
[----:B------:R-:W-:-:S04]  /*0810*/  @P3 SEL R17, RZ, 0x1, P4 ;  /* 0x00000001ff113807 */ /* 0x000fc80002000000 */
[----:B------:R-:W-:Y:S01]  /*0820*/  LOP3.LUT R17, R17, R0, RZ, 0xc0, !PT ;  /* 0x0000000011117212 */ /* 0x000fe200078ec0ff */
[----:B------:R-:W-:Y:S06]  /*0830*/  @!P2 BRA `(.L_x_3) ;  /* 0x000000000008a947 */ /* 0x000fec0003800000 */
[----:B0-234-:R-:W-:Y:S01]  /*0840*/  UCGABAR_ARV ;  /* 0x00000000000079c7 */ /* 0x01dfe20008000000 */
[----:B------:R-:W-:Y:S05]  /*0850*/  BRA `(.L_x_4) ;  /* 0x0000000000047947 */ /* 0x000fea0003800000 */
.L_x_3:
[----:B0-234-:R-:W-:Y:S01]  /*0860*/  NOP ;  /* 0x0000000000007918 */ /* 0x01dfe20000000000 */
.L_x_4:
[----:B------:R-:W-:Y:S01]  /*0870*/  ULDC UR4, c[0x0][0x65c] ;  /* 0x0001970000047ab9 */ /* 0x000fe20000000800 */
[----:B------:R-:W-:Y:S01]  /*0880*/  UMOV UR5, URZ ;  /* 0x0000003f00057c82 */ /* 0x000fe20008000000 */
[----:B------:R-:W-:-:S03]  /*0890*/  UISETP.NE.AND UP0, UPT, UR4, 0x1, UPT ;  /* 0x000000010400788c */ /* 0x000fc6000bf05270 */
[----:B------:R-:W-:Y:S01]  /*08a0*/  UMOV UR4, UR13 ;  /* 0x0000000d00047c82 */ /* 0x000fe20008000000 */
[----:B------:R-:W-:Y:S02]  /*08b0*/  UP2UR UR45, UPR, URZ, 0x1 ;  /* 0x000000013f2d7883 */ /* 0x000fe40008000000 */
[----:B------:R-:W-:Y:S02]  /*08c0*/  PLOP3.LUT P0, PT, PT, PT, UP0, 0x80, 0x0 ;  /* 0x000000000000781c */ /* 0x000fe40003f0f008 */
[----:B------:R-:W-:Y:S02]  /*08d0*/  PLOP3.LUT P3, PT, PT, PT, UP0, 0x80, 0x0 ;  /* 0x000000000000781c */ /* 0x000fe40003f6f008 */
[----:B------:R-:W-:Y:S01]  /*08e0*/  PLOP3.LUT P5, PT, PT, PT, UP0, 0x80, 0x0 ;  /* 0x000000000000781c */ /* 0x000fe20003faf008 */
[----:B------:R-:W-:Y:S01]  /*08f0*/  @UP0 ULDC UR14, c[0x0][0x10] ;  /* 0x00000400000e0ab9 */ /* 0x000fe20000000800 */
[----:B------:R-:W-:Y:S01]  /*0900*/  @UP0 UMOV UR6, UR10 ;  /* 0x0000000a00060c82 */ /* 0x000fe20008000000 */
[----:B------:R-:W-:Y:S01]  /*0910*/  @UP0 UMOV UR7, URZ ;  /* 0x0000003f00070c82 */ /* 0x000fe20008000000 */
[----:B------:R-:W-:Y:S01]  /*0920*/  PLOP3.LUT P4, PT, PT, PT, UP0, 0x80, 0x0 ;  /* 0x000000000000781c */ /* 0x000fe20003f8f008 */
[----:B------:R-:W-:-:S03]  /*0930*/  @UP0 UIMAD.WIDE.U32 UR14, UR13, UR14, UR6 ;  /* 0x0000000e0d0e02a5 */ /* 0x000fc6000f8e0006 */
[----:B------:R-:W-:Y:S01]  /*0940*/  @!UP0 ULDC UR7, c[0x0][0xc] ;  /* 0x0000030000078ab9 */ /* 0x000fe20000000800 */
[----:B------:R-:W-:Y:S01]  /*0950*/  @UP0 UMOV UR6, URZ ;  /* 0x0000003f00060c82 */ /* 0x000fe20008000000 */
[----:B------:R-:W-:Y:S01]  /*0960*/  @!UP0 UIMAD.WIDE.U32 UR4, UR10, UR7, UR4 ;  /* 0x000000070a0482a5 */ /* 0x000fe2000f8e0004 */
[----:B------:R-:W-:Y:S01]  /*0970*/  IMAD.U32 R2, RZ, RZ, UR14 ;  /* 0x0000000eff027e24 */ /* 0x000fe2000f8e00ff */
[----:B------:R-:W-:Y:S02]  /*0980*/  @UP0 UIADD3 UR6, UR15, UR6, URZ ;  /* 0x000000060f060290 */ /* 0x000fe4000fffe03f */
[----:B------:R-:W-:Y:S01]  /*0990*/  MOV R3, UR15 ;  /* 0x0000000f00037c02 */ /* 0x000fe20008000f00 */
[----:B------:R-:W-:Y:S01]  /*09a0*/  @P0 IMAD.MOV.U32 R7, RZ, RZ, R2 ;  /* 0x000000ffff070224 */ /* 0x000fe200078e0002 */
[----:B------:R-:W-:Y:S01]  /*09b0*/  MOV R4, UR4 ;  /* 0x0000000400047c02 */ /* 0x000fe20008000f00 */
[----:B------:R-:W-:Y:S02]  /*09c0*/  IMAD.U32 R5, RZ, RZ, UR5 ;  /* 0x00000005ff057e24 */ /* 0x000fe4000f8e00ff */
[----:B------:R-:W-:-:S02]  /*09d0*/  IMAD.U32 R2, RZ, RZ, UR4 ;  /* 0x00000004ff027e24 */ /* 0x000fc4000f8e00ff */
[----:B------:R-:W-:Y:S02]  /*09e0*/  @P3 IMAD.U32 R6, RZ, RZ, UR6 ;  /* 0x00000006ff063e24 */ /* 0x000fe4000f8e00ff */
[----:B------:R-:W-:Y:S02]  /*09f0*/  @!P5 IMAD.MOV.U32 R6, RZ, RZ, R5 ;  /* 0x000000ffff06d224 */ /* 0x000fe400078e0005 */
[----:B------:R-:W-:Y:S02]  /*0a00*/  @!P4 IMAD.MOV.U32 R7, RZ, RZ, R2 ;  /* 0x000000ffff07c224 */ /* 0x000fe400078e0002 */
[----:B------:R-:W-:Y:S01]  /*0a10*/  IMAD.U32 R3, RZ, RZ, UR5 ;  /* 0x00000005ff037e24 */ /* 0x000fe2000f8e00ff */
[----:B------:R0:W-:Y:S04]  /*0a20*/  STL [R1+0x200], R6 ;  /* 0x0002000601007387 */ /* 0x0001e80000100800 */
[----:B------:R0:W-:Y:S01]  /*0a30*/  STL [R1+0x204], R7 ;  /* 0x0002040701007387 */ /* 0x0001e20000100800 */
[----:B------:R-:W-:Y:S05]  /*0a40*/  @!P2 BRA `(.L_x_5) ;  /* 0x00000000000ca947 */ /* 0x000fea0003800000 */
[----:B------:R-:W-:Y:S01]  /*0a50*/  UCGABAR_WAIT ;  /* 0x0000000000007dc7 */ /* 0x000fe20008000000 */
[----:B------:R-:W-:Y:S01]  /*0a60*/  CCTL.IVALL ;  /* 0x00000000ff00798f */ /* 0x000fe20002000000 */
[----:B------:R-:W-:Y:S05]  /*0a70*/  BRA `(.L_x_6) ;  /* 0x0000000000047947 */ /* 0x000fea0003800000 */
.L_x_5:
[----:B------:R-:W-:Y:S06]  /*0a80*/  BAR.SYNC.DEFER_BLOCKING 0x0 ;  /* 0x0000000000007b1d */ /* 0x000fec0000010000 */
.L_x_6:
[----:B------:R-:W-:Y:S05]  /*0a90*/  @!P1 BRA `(.L_x_7) ;  /* 0x0000019800189947 */ /* 0x000fea0003800000 */
[----:B------:R-:W-:-:S06]  /*0aa0*/  UISETP.GT.U32.AND UP0, UPT, UR16, 0x1, UPT ;  /* 0x000000011000788c */ /* 0x000fcc000bf04070 */
[----:B------:R-:W-:-:S13]  /*0ab0*/  PLOP3.LUT P0, PT, PT, PT, UP0, 0x80, 0x0 ;  /* 0x000000000000781c */ /* 0x000fda0003f0f008 */
[----:B------:R-:W-:Y:S05]  /*0ac0*/  @P0 EXIT ;  /* 0x000000000000094d */ /* 0x000fea0003800000 */
[----:B------:R-:W-:Y:S01]  /*0ad0*/  ULDC.64 UR4, c[0x0][0x650] ;  /* 0x0001940000047ab9 */ /* 0x000fe20000000a00 */
[----:B------:R-:W-:Y:S01]  /*0ae0*/  UMOV UR41, 0xffffffff ;  /* 0xffffffff00297882 */ /* 0x000fe20000000000 */
[----:B------:R-:W-:Y:S01]  /*0af0*/  ISETP.GE.U32.AND P0, PT, R7, UR4, PT ;  /* 0x0000000407007c0c */ /* 0x000fe2000bf06070 */
[----:B------:R-:W-:Y:S01]  /*0b00*/  UMOV UR42, 0xffffffff ;  /* 0xffffffff002a7882 */ /* 0x000fe20000000000 */
[----:B------:R-:W-:Y:S01]  /*0b10*/  UMOV UR43, 0xffffffff ;  /* 0xffffffff002b7882 */ /* 0x000fe20000000000 */
[----:B------:R-:W-:Y:S02]  /*0b20*/  PRMT R0, RZ, 0x7610, R0 ;  /* 0x00007610ff007816 */ /* 0x000fe40000000000 */
[----:B------:R-:W-:-:S13]  /*0b30*/  ISETP.GE.U32.AND.EX P0, PT, R6, UR5, PT, P0 ;  /* 0x0000000506007c0c */ /* 0x000fda000bf06100 */
[----:B------:R-:W-:Y:S05]  /*0b40*/  @P0 BRA `(.L_x_8) ;  /* 0x0000000400480947 */ /* 0x000fea0003800000 */
[----:B------:R-:W-:Y:S01]  /*0b50*/  ULDC.64 UR16, c[0x0][0x628] ;  /* 0x00018a0000107ab9 */ /* 0x000fe20000000a00 */
[C---:B------:R-:W-:Y:S01]  /*0b60*/  R2UR UR19, R7.reuse ;  /* 0x00000000071372ca */ /* 0x040fe200000e0000 */
[----:B------:R-:W-:Y:S01]  /*0b70*/  ULDC UR18, c[0x0][0x630] ;  /* 0x00018c0000127ab9 */ /* 0x000fe20000000800 */
[----:B------:R-:W-:Y:S02]  /*0b80*/  ISETP.NE.U32.AND P0, PT, RZ, UR16, PT ;  /* 0x00000010ff007c0c */ /* 0x000fe4000bf05070 */
[----:B------:R-:W-:Y:S02]  /*0b90*/  R2UR UR4, R7 ;  /* 0x00000000070472ca */ /* 0x000fe400000e0000 */
[----:B------:R-:W-:Y:S02]  /*0ba0*/  ISETP.NE.AND.EX P0, PT, RZ, UR17, PT, P0 ;  /* 0x00000011ff007c0c */ /* 0x000fe4000bf05300 */
[----:B------:R-:W-:-:S11]  /*0bb0*/  R2UR UR5, R6 ;  /* 0x00000000060572ca */ /* 0x000fd600000e0000 */
[----:B------:R-:W-:Y:S05]  /*0bc0*/  @!P0 BRA `(.L_x_9) ;  /* 0x0000000000308947 */ /* 0x000fea0003800000 */
[----:B------:R-:W-:Y:S01]  /*0bd0*/  R2UR UR4, R7 ;  /* 0x00000000070472ca */ /* 0x000fe200000e0000 */
[----:B------:R-:W-:Y:S01]  /*0be0*/  ULDC UR9, c[0x0][0x634] ;  /* 0x00018d0000097ab9 */ /* 0x000fe20000000800 */
[----:B------:R-:W-:-:S11]  /*0bf0*/  R2UR UR13, R6 ;  /* 0x00000000060d72ca */ /* 0x000fd600000e0000 */
[----:B------:R-:W-:-:S04]  /*0c00*/  UIADD3 UR9, UP0, UR4, UR9, URZ ;  /* 0x0000000904097290 */ /* 0x000fc8000ff1e03f */
[----:B------:R-:W-:-:S04]  /*0c10*/  UIADD3.X UR13, URZ, UR13, URZ, UP0, !UPT ;  /* 0x0000000d3f0d7290 */ /* 0x000fc800087fe43f */
[----:B------:R-:W-:-:S04]  /*0c20*/  UIMAD.WIDE.U32 UR4, UR13, UR16, URZ ;  /* 0x000000100d0472a5 */ /* 0x000fc8000f8e003f */
[----:B------:R-:W-:Y:S02]  /*0c30*/  UIMAD.WIDE.U32 UR6, UP0, UR9, UR17, UR4 ;  /* 0x00000011090672a5 */ /* 0x000fe4000f800004 */
[----:B------:R-:W-:Y:S02]  /*0c40*/  UIMAD.WIDE.U32 UR4, UR9, UR16, URZ ;  /* 0x00000010090472a5 */ /* 0x000fe4000f8e003f */
[----:B------:R-:W-:Y:S02]  /*0c50*/  UIADD3.X UR15, URZ, URZ, URZ, UP0, !UPT ;  /* 0x0000003f3f0f7290 */ /* 0x000fe400087fe43f */
[----:B------:R-:W-:Y:S01]  /*0c60*/  UIADD3 URZ, UP0, UR5, UR6, URZ ;  /* 0x00000006053f7290 */ /* 0x000fe2000ff1e03f */
[----:B------:R-:W-:-:S03]  /*0c70*/  UMOV UR14, UR7 ;  /* 0x00000007000e7c82 */ /* 0x000fc60008000000 */
[----:B------:R-:W-:-:S12]  /*0c80*/  UIMAD.WIDE.U32.X UR4, UR13, UR17, UR14, UP0 ;  /* 0x000000110d0472a5 */ /* 0x000fd800080e040e */
.L_x_9:
[----:B------:R-:W-:Y:S01]  /*0c90*/  USHF.R.U64 UR43, UR4, UR18, UR5 ;  /* 0x00000012042b7299 */ /* 0x000fe20008001205 */
[----:B------:R-:W-:Y:S01]  /*0ca0*/  R2UR UR7, R6 ;  /* 0x00000000060772ca */ /* 0x000fe200000e0000 */
[----:B------:R-:W-:Y:S02]  /*0cb0*/  USHF.R.U32.HI UR4, URZ, UR18, UR5 ;  /* 0x000000123f047299 */ /* 0x000fe40008011605 */
[----:B------:R-:W-:Y:S01]  /*0cc0*/  UIADD3 UR5, UP0, URZ, -UR43, URZ ;  /* 0x8000002b3f057290 */ /* 0x000fe2000ff1e03f */
[----:B------:R-:W-:Y:S01]  /*0cd0*/  ULDC.64 UR14, c[0x0][0x620] ;  /* 0x00018800000e7ab9 */ /* 0x000fe20000000a00 */
[----:B------:R-:W-:Y:S02]  /*0ce0*/  UMOV UR6, UR19 ;  /* 0x0000001300067c82 */ /* 0x000fe40008000000 */
[----:B------:R-:W-:Y:S01]  /*0cf0*/  UIADD3.X UR4, URZ, ~UR4, URZ, UP0, !UPT ;  /* 0x800000043f047290 */ /* 0x000fe200087fe43f */
[----:B------:R-:W-:Y:S01]  /*0d00*/  ULDC UR9, c[0x0][0x618] ;  /* 0x0001860000097ab9 */ /* 0x000fe20000000800 */
[----:B------:R-:W-:-:S02]  /*0d10*/  UIMAD UR12, UR11, UR12, UR10 ;  /* 0x0000000c0b0c72a4 */ /* 0x000fc4000f8e020a */
[----:B------:R-:W-:Y:S02]  /*0d20*/  UIMAD UR4, UR4, UR14, URZ ;  /* 0x0000000e040472a4 */ /* 0x000fe4000f8e023f */
[----:B------:R-:W-:Y:S02]  /*0d30*/  UIMAD.WIDE.U32 UR6, UR5, UR14, UR6 ;  /* 0x0000000e050672a5 */ /* 0x000fe4000f8e0006 */
[----:B------:R-:W-:Y:S01]  /*0d40*/  UIMAD UR4, UR5, UR15, UR4 ;  /* 0x0000000f050472a4 */ /* 0x000fe2000f8e0204 */
[----:B------:R-:W-:Y:S01]  /*0d50*/  ULDC UR10, c[0x0][0x608] ;  /* 0x00018200000a7ab9 */ /* 0x000fe20000000800 */
[----:B------:R-:W-:Y:S02]  /*0d60*/  ULDC UR18, c[0x0][0x658] ;  /* 0x0001960000127ab9 */ /* 0x000fe40000000800 */
[----:B------:R-:W-:Y:S01]  /*0d70*/  UIADD3 UR7, UR7, UR4, URZ ;  /* 0x0000000407077290 */ /* 0x000fe2000fffe03f */
[----:B------:R-:W-:Y:S02]  /*0d80*/  UMOV UR11, 0xffffffff ;  /* 0xffffffff000b7882 */ /* 0x000fe40000000000 */
[----:B------:R-:W-:Y:S01]  /*0d90*/  ULDC.64 UR4, c[0x0][0x640] ;  /* 0x0001900000047ab9 */ /* 0x000fe20000000a00 */
[----:B------:R-:W-:Y:S01]  /*0da0*/  USHF.R.U64 UR16, UR6, UR9, UR7 ;  /* 0x0000000906107299 */ /* 0x000fe20008001207 */
[----:B------:R-:W-:Y:S01]  /*0db0*/  ISETP.NE.U32.AND P0, PT, RZ, UR4, PT ;  /* 0x00000004ff007c0c */ /* 0x000fe2000bf05070 */
[----:B------:R-:W-:-:S02]  /*0dc0*/  USHF.R.U32.HI UR7, URZ, UR9, UR7 ;  /* 0x000000093f077299 */ /* 0x000fc40008011607 */
[----:B------:R-:W-:Y:S01]  /*0dd0*/  USHF.L.U32 UR6, UR11, UR18, URZ ;  /* 0x000000120b067299 */ /* 0x000fe2000800063f */
[----:B------:R-:W-:Y:S01]  /*0de0*/  ISETP.NE.AND.EX P0, PT, RZ, UR5, PT, P0 ;  /* 0x00000005ff007c0c */ /* 0x000fe2000bf05300 */
[----:B------:R-:W-:Y:S02]  /*0df0*/  USHF.R.U64 UR22, UR16, UR10, UR7 ;  /* 0x0000000a10167299 */ /* 0x000fe40008001207 */
[----:B------:R-:W-:Y:S02]  /*0e00*/  USHF.R.U32.HI UR7, URZ, UR10, UR7 ;  /* 0x0000000a3f077299 */ /* 0x000fe40008011607 */
[----:B------:R-:W-:Y:S02]  /*0e10*/  UISETP.NE.AND UP1, UPT, UR45, URZ, UPT ;  /* 0x0000003f2d00728c */ /* 0x000fe4000bf25270 */
[----:B------:R-:W-:Y:S01]  /*0e20*/  USHF.R.U64 UR23, UR22, UR18, UR7 ;  /* 0x0000001216177299 */ /* 0x000fe20008001207 */
[----:B------:R-:W-:Y:S01]  /*0e30*/  ULDC UR17, c[0x0][0x600] ;  /* 0x0001800000117ab9 */ /* 0x000fe20000000800 */
[----:B------:R-:W-:-:S02]  /*0e40*/  ULOP3.LUT UR13, URZ, UR6, URZ, 0x33, !UPT ;  /* 0x000000063f0d7292 */ /* 0x000fc4000f8e333f */
[----:B------:R-:W-:Y:S02]  /*0e50*/  UIADD3 UR15, UR17, -0x1, URZ ;  /* 0xffffffff110f7890 */ /* 0x000fe4000fffe03f */
[----:B------:R-:W-:Y:S02]  /*0e60*/  USEL UR12, UR8, UR12, !UP1 ;  /* 0x0000000c080c7287 */ /* 0x000fe4000c800000 */
[----:B------:R-:W-:Y:S01]  /*0e70*/  USHF.R.U32.HI UR7, URZ, UR18, UR7 ;  /* 0x000000123f077299 */ /* 0x000fe20008011607 */
[----:B------:R-:W-:Y:S01]  /*0e80*/  ULDC UR19, c[0x0][0x648] ;  /* 0x0001920000137ab9 */ /* 0x000fe20000000800 */
[----:B------:R-:W-:Y:S01]  /*0e90*/  ULDC UR20, c[0x0][0x638] ;  /* 0x00018e0000147ab9 */ /* 0x000fe20000000800 */
[----:B------:R-:W-:Y:S01]  /*0ea0*/  UMOV UR21, 0x1 ;  /* 0x0000000100157882 */ /* 0x000fe20000000000 */
[----:B------:R-:W-:Y:S01]  /*0eb0*/  UMOV UR6, UR23 ;  /* 0x0000001700067c82 */ /* 0x000fe20008000000 */
[----:B------:R-:W-:Y:S07]  /*0ec0*/  @!P0 BRA `(.L_x_10) ;  /* 0x0000000000308947 */ /* 0x000fee0003800000 */
[----:B------:R-:W-:Y:S02]  /*0ed0*/  ULDC UR10, c[0x0][0x64c] ;  /* 0x00019300000a7ab9 */ /* 0x000fe40000000800 */
        /* <DEDUP_REMOVED lines=8> */
[----:B------:R-:W-:-:S07]  /*0f60*/  UIMAD.WIDE.U32.X UR4, UR14, UR5, UR10, UP0 ;  /* 0x000000050e0472a5 */ /* 0x000fce00080e040a */
[----:B------:R-:W-:Y:S01]  /*0f70*/  UMOV UR6, UR4 ;  /* 0x0000000400067c82 */ /* 0x000fe20008000000 */
[----:B------:R-:W-:-:S05]  /*0f80*/  UMOV UR7, UR5 ;  /* 0x0000000500077c82 */ /* 0x000fca0008000000 */
.L_x_10:
[----:B------:R-:W-:Y:S01]  /*0f90*/  USHF.R.U64 UR5, UR6, UR19, UR7 ;  /* 0x0000001306057299 */ /* 0x000fe20008001207 */
[----:B------:R-:W-:Y:S01]  /*0fa0*/  IMAD.MOV.U32 R0, RZ, RZ, 0x1 ;  /* 0x00000001ff007424 */ /* 0x000fe200078e00ff */
[----:B------:R-:W-:Y:S02]  /*0fb0*/  USHF.L.U32 UR4, UR21, UR18, URZ ;  /* 0x0000001215047299 */ /* 0x000fe4000800063f */
[----:B------:R-:W-:Y:S02]  /*0fc0*/  ULOP3.LUT UR13, UR22, UR13, URZ, 0xc0, !UPT ;  /* 0x0000000d160d7292 */ /* 0x000fe4000f8ec03f */
[----:B------:R-:W-:Y:S02]  /*0fd0*/  UIADD3 UR6, -UR5, URZ, URZ ;  /* 0x0000003f05067290 */ /* 0x000fe4000fffe13f */
[----:B------:R-:W-:Y:S02]  /*0fe0*/  UIMAD UR13, UR4, UR5, UR13 ;  /* 0x00000005040d72a4 */ /* 0x000fe4000f8e020d */
[----:B------:R-:W-:-:S02]  /*0ff0*/  ULOP3.LUT UR15, UR16, UR15, URZ, 0xc0, !UPT ;  /* 0x0000000f100f7292 */ /* 0x000fc4000f8ec03f */
[----:B------:R-:W-:Y:S01]  /*1000*/  UIMAD UR4, UR6, UR20, UR23 ;  /* 0x00000014060472a4 */ /* 0x000fe2000f8e0217 */
[----:B------:R-:W-:Y:S01]  /*1010*/  ULDC UR5, c[0x0][0x610] ;  /* 0x0001840000057ab9 */ /* 0x000fe20000000800 */
[----:B------:R-:W-:Y:S02]  /*1020*/  UISETP.NE.AND UP0, UPT, UR45, URZ, UPT ;  /* 0x0000003f2d00728c */ /* 0x000fe4000bf05270 */
[----:B------:R-:W-:Y:S02]  /*1030*/  UIMAD UR12, UR13, UR5, UR12 ;  /* 0x000000050d0c72a4 */ /* 0x000fe4000f8e020c */
[----:B------:R-:W-:-:S04]  /*1040*/  UIMAD UR4, UR4, UR17, UR15 ;  /* 0x00000011040472a4 */ /* 0x000fc8000f8e020f */
[----:B------:R-:W-:Y:S02]  /*1050*/  USEL UR42, UR4, UR12, !UP0 ;  /* 0x0000000c042a7287 */ /* 0x000fe4000c000000 */
[----:B------:R-:W-:-:S12]  /*1060*/  USEL UR41, UR12, UR4, !UP0 ;  /* 0x000000040c297287 */ /* 0x000fd8000c000000 */
.L_x_8:
[----:B------:R-:W-:-:S08]  /*1070*/  NOP ;  /* 0x0000000000007918 */ /* 0x000fd00000000000 */
[----:B------:R-:W1:Y:S02]  /*1080*/  USETMAXREG.TRY_ALLOC.CTAPOOL UP0, 0xf0 ;  /* 0x000000f0000079c8 */ /* 0x000e640008000600 */
[----:B-1----:R-:W-:-:S13]  /*1090*/  PLOP3.LUT P0, PT, PT, PT, UP0, 0x80, 0x0 ;  /* 0x000000000000781c */ /* 0x002fda0003f0f008 */
[----:B------:R-:W-:Y:S05]  /*10a0*/  @!P0 BRA `(.L_x_8) ;  /* 0xfffffffc00f08947 */ /* 0x000fea000383ffff */
[----:B------:R-:W-:Y:S01]  /*10b0*/  ULDC.64 UR4, c[0x0][0x598] ;  /* 0x0001660000047ab9 */ /* 0x000fe20000000a00 */
[----:B------:R-:W-:Y:S01]  /*10c0*/  ULDC.64 UR36, c[0x0][0x208] ;  /* 0x0000820000247ab9 */ /* 0x000fe20000000a00 */
[----:B------:R-:W-:-:S04]  /*10d0*/  ISETP.NE.U32.AND P0, PT, RZ, UR4, PT ;  /* 0x00000004ff007c0c */ /* 0x000fc8000bf05070 */
[----:B------:R-:W-:-:S13]  /*10e0*/  ISETP.NE.AND.EX P0, PT, RZ, UR5, PT, P0 ;  /* 0x00000005ff007c0c */ /* 0x000fda000bf05300 */
[----:B------:R-:W-:Y:S05]  /*10f0*/  @!P0 BRA `(.L_x_11) ;  /* 0x00000000001c8947 */ /* 0x000fea0003800000 */
[----:B------:R-:W1:Y:S02]  /*1100*/  LDC.64 R2, c[0x0][0x598] ;  /* 0x00016600ff027b82 */ /* 0x000e640000000a00 */
[----:B-1----:R-:W2:Y:S02]  /*1110*/  LDG.E.64 R2, desc[UR36][R2.64] ;  /* 0x0000002402027981 */ /* 0x002ea4000c1e1b00 */
[----:B--2---:R-:W-:-:S04]  /*1120*/  ISETP.NE.U32.AND P0, PT, R2, RZ, PT ;  /* 0x000000ff0200720c */ /* 0x004fc80003f05070 */
[----:B------:R-:W-:-:S13]  /*1130*/  ISETP.NE.AND.EX P0, PT, R3, RZ, PT, P0 ;  /* 0x000000ff0300720c */ /* 0x000fda0003f05300 */
[----:B------:R-:W-:Y:S05]  /*1140*/  @!P0 BRA `(.L_x_11) ;  /* 0x0000000000088947 */ /* 0x000fea0003800000 */
[----:B------:R1:W5:Y:S01]  /*1150*/  LD.E R2, desc[UR36][R2.64] ;  /* 0x0000002402027980 */ /* 0x000362000c101900 */
[----:B------:R-:W-:Y:S05]  /*1160*/  BRA `(.L_x_12) ;  /* 0x0000000000247947 */ /* 0x000fea0003800000 */
.L_x_11:
[----:B------:R-:W-:Y:S02]  /*1170*/  ULDC.64 UR4, c[0x0][0x588] ;  /* 0x0001620000047ab9 */ /* 0x000fe40000000a00 */
[----:B------:R-:W-:-:S04]  /*1180*/  ISETP.NE.U32.AND P0, PT, RZ, UR4, PT ;  /* 0x00000004ff007c0c */ /* 0x000fc8000bf05070 */
[----:B------:R-:W-:-:S13]  /*1190*/  ISETP.NE.AND.EX P0, PT, RZ, UR5, PT, P0 ;  /* 0x00000005ff007c0c */ /* 0x000fda000bf05300 */
[----:B------:R-:W-:Y:S05]  /*11a0*/  @!P0 BRA `(.L_x_13) ;  /* 0x00000000000c8947 */ /* 0x000fea0003800000 */
[----:B------:R-:W1:Y:S02]  /*11b0*/  LDC.64 R2, c[0x0][0x588] ;  /* 0x00016200ff027b82 */ /* 0x000e640000000a00 */
[----:B-1----:R2:W5:Y:S01]  /*11c0*/  LDG.E R2, desc[UR36][R2.64] ;  /* 0x0000002402027981 */ /* 0x002562000c1e1900 */
[----:B------:R-:W-:Y:S05]  /*11d0*/  BRA `(.L_x_12) ;  /* 0x0000000000087947 */ /* 0x000fea0003800000 */
.L_x_13:
[----:B------:R-:W-:Y:S02]  /*11e0*/  ULDC UR4, c[0x0][0x580] ;  /* 0x0001600000047ab9 */ /* 0x000fe40000000800 */
[----:B------:R-:W-:-:S07]  /*11f0*/  MOV R2, UR4 ;  /* 0x0000000400027c02 */ /* 0x000fce0008000f00 */
.L_x_12:
[----:B------:R-:W-:Y:S02]  /*1200*/  ULDC.64 UR4, c[0x0][0x5a0] ;  /* 0x0001680000047ab9 */ /* 0x000fe40000000a00 */
[----:B------:R-:W-:-:S04]  /*1210*/  ISETP.NE.U32.AND P0, PT, RZ, UR4, PT ;  /* 0x00000004ff007c0c */ /* 0x000fc8000bf05070 */
[----:B------:R-:W-:-:S13]  /*1220*/  ISETP.NE.AND.EX P0, PT, RZ, UR5, PT, P0 ;  /* 0x00000005ff007c0c */ /* 0x000fda000bf05300 */
[----:B------:R-:W-:Y:S05]  /*1230*/  @!P0 BRA `(.L_x_14) ;  /* 0x00000000001c8947 */ /* 0x000fea0003800000 */
[----:B------:R-:W3:Y:S02]  /*1240*/  LDC.64 R4, c[0x0][0x5a0] ;  /* 0x00016800ff047b82 */ /* 0x000ee40000000a00 */
[----:B---3--:R-:W3:Y:S02]  /*1250*/  LDG.E.64 R4, desc[UR36][R4.64] ;  /* 0x0000002404047981 */ /* 0x008ee4000c1e1b00 */
[----:B---3--:R-:W-:-:S04]  /*1260*/  ISETP.NE.U32.AND P0, PT, R4, RZ, PT ;  /* 0x000000ff0400720c */ /* 0x008fc80003f05070 */
[----:B------:R-:W-:-:S13]  /*1270*/  ISETP.NE.AND.EX P0, PT, R5, RZ, PT, P0 ;  /* 0x000000ff0500720c */ /* 0x000fda0003f05300 */
[----:B------:R-:W-:Y:S05]  /*1280*/  @!P0 BRA `(.L_x_14) ;  /* 0x0000000000088947 */ /* 0x000fea0003800000 */
[----:B------:R3:W5:Y:S01]  /*1290*/  LD.E R16, desc[UR36][R4.64] ;  /* 0x0000002404107980 */ /* 0x000762000c101900 */
[----:B------:R-:W-:Y:S05]  /*12a0*/  BRA `(.L_x_15) ;  /* 0x0000000000247947 */ /* 0x000fea0003800000 */
.L_x_14:
[----:B------:R-:W-:Y:S02]  /*12b0*/  ULDC.64 UR4, c[0x0][0x590] ;  /* 0x0001640000047ab9 */ /* 0x000fe40000000a00 */
[----:B------:R-:W-:-:S04]  /*12c0*/  ISETP.NE.U32.AND P0, PT, RZ, UR4, PT ;  /* 0x00000004ff007c0c */ /* 0x000fc8000bf05070 */
[----:B------:R-:W-:-:S13]  /*12d0*/  ISETP.NE.AND.EX P0, PT, RZ, UR5, PT, P0 ;  /* 0x00000005ff007c0c */ /* 0x000fda000bf05300 */
[----:B------:R-:W-:Y:S05]  /*12e0*/  @!P0 BRA `(.L_x_16) ;  /* 0x00000000000c8947 */ /* 0x000fea0003800000 */
[----:B------:R-:W3:Y:S02]  /*12f0*/  LDC.64 R4, c[0x0][0x590] ;  /* 0x00016400ff047b82 */ /* 0x000ee40000000a00 */
[----:B---3--:R4:W5:Y:S01]  /*1300*/  LDG.E R16, desc[UR36][R4.64] ;  /* 0x0000002404107981 */ /* 0x008962000c1e1900 */
[----:B------:R-:W-:Y:S05]  /*1310*/  BRA `(.L_x_15) ;  /* 0x0000000000087947 */ /* 0x000fea0003800000 */
.L_x_16:
[----:B------:R-:W-:Y:S02]  /*1320*/  ULDC UR4, c[0x0][0x584] ;  /* 0x0001610000047ab9 */ /* 0x000fe40000000800 */
[----:B------:R-:W-:-:S07]  /*1330*/  IMAD.U32 R16, RZ, RZ, UR4 ;  /* 0x00000004ff107e24 */ /* 0x000fce000f8e00ff */
.L_x_15:
[----:B------:R-:W-:-:S13]  /*1340*/  LOP3.LUT P0, RZ, R0, 0xff, RZ, 0xc0, !PT ;  /* 0x000000ff00ff7812 */ /* 0x000fda000780c0ff */
[----:B------:R-:W-:Y:S05]  /*1350*/  @!P0 EXIT ;  /* 0x000000000000894d */ /* 0x000fea0003800000 */
[----:B------:R-:W-:Y:S01]  /*1360*/  ULDC UR4, c[0x0][0x28c] ;  /* 0x0000a30000047ab9 */ /* 0x000fe20000000800 */
[----:B------:R-:W-:Y:S01]  /*1370*/  UMOV UR38, URZ ;  /* 0x0000003f00267c82 */ /* 0x000fe20008000000 */
[----:B------:R-:W-:Y:S01]  /*1380*/  UIADD3 UR4, UR4, 0x3f, URZ ;  /* 0x0000003f04047890 */ /* 0x000fe2000fffe03f */
[----:B------:R-:W-:-:S03]  /*1390*/  UMOV UR39, URZ ;  /* 0x0000003f00277c82 */ /* 0x000fc60008000000 */
[----:B------:R-:W-:-:S04]  /*13a0*/  USHF.R.S32.HI UR5, URZ, 0x1f, UR4 ;  /* 0x0000001f3f057899 */ /* 0x000fc80008011404 */
[----:B------:R-:W-:-:S04]  /*13b0*/  ULEA.HI UR5, UR5, UR4, URZ, 0x6 ;  /* 0x0000000405057291 */ /* 0x000fc8000f8f303f */
[----:B------:R-:W-:-:S12]  /*13c0*/  USHF.R.S32.HI UR44, URZ, 0x6, UR5 ;  /* 0x000000063f2c7899 */ /* 0x000fd80008011405 */
.L_x_546:
[----:B0-----:R-:W0:Y:S01]  /*13d0*/  S2R R0, SR_TID.X ;  /* 0x0000000000007919 */ /* 0x001e220000002100 */
[----:B-1----:R-:W1:Y:S01]  /*13e0*/  S2UR UR7, SR_CgaCtaId ;  /* 0x00000000000779c3 */ /* 0x002e620000008800 */
[----:B------:R-:W-:Y:S02]  /*13f0*/  UMOV UR6, 0x400 ;  /* 0x0000040000067882 */ /* 0x000fe40000000000 */
[----:B-1----:R-:W-:Y:S01]  /*1400*/  ULEA UR6, UR7, UR6, 0x18 ;  /* 0x0000000607067291 */ /* 0x002fe2000f8ec03f */
[----:B0-----:R-:W-:-:S04]  /*1410*/  LOP3.LUT R0, R0, 0x80, RZ, 0xc0, !PT ;  /* 0x0000008000007812 */ /* 0x001fc800078ec0ff */
[----:B------:R-:W-:-:S06]  /*1420*/  SHF.R.U32.HI R0, RZ, 0x7, R0 ;  /* 0x00000007ff007819 */ /* 0x000fcc0000011600 */
[----:B------:R-:W0:Y:S02]  /*1430*/  SHFL.IDX PT, R0, R0, RZ, 0x1f ;  /* 0x00001fff00007589 */ /* 0x000e2400000e0000 */
[----:B0-----:R-:W-:-:S13]  /*1440*/  R2UR UR4, R0 ;  /* 0x00000000000472ca */ /* 0x001fda00000e0000 */
[----:B------:R-:W-:-:S04]  /*1450*/  ULEA.HI UR5, UR4, UR4, URZ, 0x1 ;  /* 0x0000000404057291 */ /* 0x000fc8000f8f083f */
[----:B------:R-:W-:-:S04]  /*1460*/  ULOP3.LUT UR5, UR5, 0x7fffe, URZ, 0xc0, !UPT ;  /* 0x0007fffe05057892 */ /* 0x000fc8000f8ec03f */
[----:B------:R-:W-:-:S03]  /*1470*/  UIADD3 UR5, UR4, -UR5, URZ ;  /* 0x8000000504057290 */ /* 0x000fc6000fffe03f */
[----:B------:R-:W-:Y:S01]  /*1480*/  ULDC UR4, c[0x0][0x28c] ;  /* 0x0000a30000047ab9 */ /* 0x000fe20000000800 */
[----:B------:R-:W-:Y:S01]  /*1490*/  ULEA UR5, UR5, UR6, 0xd ;  /* 0x0000000605057291 */ /* 0x000fe2000f8e683f */
[----:B------:R-:W-:-:S03]  /*14a0*/  ISETP.LT.AND P0, PT, RZ, UR4, PT ;  /* 0x00000004ff007c0c */ /* 0x000fc6000bf01270 */
[----:B------:R-:W-:-:S04]  /*14b0*/  UIADD3 UR5, UR5, 0x100, URZ ;  /* 0x0000010005057890 */ /* 0x000fc8000fffe03f */
[----:B------:R-:W-:-:S04]  /*14c0*/  USHF.R.U32.HI UR5, URZ, 0x4, UR5 ;  /* 0x000000043f057899 */ /* 0x000fc80008011605 */
[----:B------:R-:W-:Y:S02]  /*14d0*/  ULOP3.LUT UR46, UR5, 0x3fff, URZ, 0xc0, !UPT ;  /* 0x00003fff052e7892 */ /* 0x000fe4000f8ec03f */
[----:B---3--:R-:W-:Y:S10]  /*14e0*/  @P0 BRA `(.L_x_17) ;  /* 0x0000000000400947 */ /* 0x008ff40003800000 */
[----:B------:R-:W-:Y:S01]  /*14f0*/  MOV R0, 0x0 ;  /* 0x0000000000007802 */ /* 0x000fe20000000f00 */
[----:B------:R-:W-:Y:S01]  /*1500*/  ULDC.64 UR4, c[0x4][0x68] ;  /* 0x01001a0000047ab9 */ /* 0x000fe20000000a00 */
[----:B------:R-:W-:Y:S01]  /*1510*/  ULDC.64 UR6, c[0x4][0x8] ;  /* 0x0100020000067ab9 */ /* 0x000fe20000000a00 */
[----:B---34-:R-:W-:Y:S01]  /*1520*/  IMAD.U32 R4, RZ, RZ, UR4 ;  /* 0x00000004ff047e24 */ /* 0x018fe2000f8e00ff */
[----:B------:R0:W1:Y:S01]  /*1530*/  LDC.64 R14, c[0x4][R0] ;  /* 0x01000000000e7b82 */ /* 0x0000620000000a00 */
[----:B------:R-:W-:Y:S01]  /*1540*/  IMAD.U32 R5, RZ, RZ, UR5 ;  /* 0x00000005ff057e24 */ /* 0x000fe2000f8e00ff */
[----:B------:R-:W-:Y:S01]  /*1550*/  ULDC.64 UR4, c[0x4][0x70] ;  /* 0x01001c0000047ab9 */ /* 0x000fe20000000a00 */
[----:B------:R-:W-:Y:S01]  /*1560*/  IMAD.U32 R10, RZ, RZ, UR6 ;  /* 0x00000006ff0a7e24 */ /* 0x000fe2000f8e00ff */
[----:B------:R-:W-:Y:S01]  /*1570*/  MOV R7, UR5 ;  /* 0x0000000500077c02 */ /* 0x000fe20008000f00 */
[----:B------:R-:W-:Y:S01]  /*1580*/  IMAD.U32 R6, RZ, RZ, UR4 ;  /* 0x00000004ff067e24 */ /* 0x000fe2000f8e00ff */
[----:B------:R-:W-:Y:S01]  /*1590*/  MOV R13, RZ ;  /* 0x000000ff000d7202 */ /* 0x000fe20000000f00 */
[----:B------:R-:W-:-:S02]  /*15a0*/  IMAD.U32 R11, RZ, RZ, UR7 ;  /* 0x00000007ff0b7e24 */ /* 0x000fc4000f8e00ff */
[----:B------:R-:W-:Y:S02]  /*15b0*/  IMAD.MOV.U32 R8, RZ, RZ, 0x1e1 ;  /* 0x000001e1ff087424 */ /* 0x000fe400078e00ff */
[----:B0-----:R-:W-:-:S07]  /*15c0*/  IMAD.MOV.U32 R12, RZ, RZ, 0x1 ;  /* 0x00000001ff0c7424 */ /* 0x001fce00078e00ff */
[----:B------:R-:W-:-:S07]  /*15d0*/  LEPC R20, `(.L_x_17) ;  /* 0x000000001014794e */ /* 0x000fce0000000000 */
[----:B-12--5:R-:W-:Y:S05]  /*15e0*/  CALL.ABS.NOINC R14 ;  /* 0x000000000e007343 */ /* 0x026fea0003c00000 */
.L_x_17:
[----:B------:R-:W-:-:S06]  /*15f0*/  ULOP3.LUT UR4, UR40, 0x1, URZ, 0xfc, !UPT ;  /* 0x0000000128047892 */ /* 0x000fcc000f8efc3f */
[----:B------:R-:W-:-:S05]  /*1600*/  IMAD.U32 R0, RZ, RZ, UR4 ;  /* 0x00000004ff007e24 */ /* 0x000fca000f8e00ff */
[----:B------:R-:W-:-:S13]  /*1610*/  ISETP.NE.AND P0, PT, R0, 0x3, PT ;  /* 0x000000030000780c */ /* 0x000fda0003f05270 */
[----:B------:R-:W-:Y:S05]  /*1620*/  @!P0 BRA `(.L_x_18) ;  /* 0x0000000000048947 */ /* 0x000fea0003800000 */
[----:B------:R-:W-:Y:S01]  /*1630*/  BPT.TRAP 0x1 ;  /* 0x000000040000795c */ /* 0x000fe20000300000 */
.L_x_18:
[----:B------:R-:W0:Y:S01]  /*1640*/  S2UR UR5, SR_CgaCtaId ;  /* 0x00000000000579c3 */ /* 0x000e220000008800 */
[----:B------:R-:W-:Y:S01]  /*1650*/  UMOV UR4, 0x400 ;  /* 0x0000040000047882 */ /* 0x000fe20000000000 */
[----:B---34-:R-:W-:Y:S02]  /*1660*/  IMAD.U32 R5, RZ, RZ, UR39 ;  /* 0x00000027ff057e24 */ /* 0x018fe4000f8e00ff */
[----:B--2---:R-:W-:-:S05]  /*1670*/  IMAD.U32 R3, RZ, RZ, UR38 ;  /* 0x00000026ff037e24 */ /* 0x004fca000f8e00ff */
[----:B------:R-:W-:Y:S01]  /*1680*/  SHF.L.U32 R3, R3, 0x1f, RZ ;  /* 0x0000001f03037819 */ /* 0x000fe200000006ff */
[----:B0-----:R-:W-:-:S06]  /*1690*/  ULEA UR4, UR5, UR4, 0x18 ;  /* 0x0000000405047291 */ /* 0x001fcc000f8ec03f */
[----:B------:R-:W-:-:S05]  /*16a0*/  IMAD.U32 R0, RZ, RZ, UR4 ;  /* 0x00000004ff007e24 */ /* 0x000fca000f8e00ff */
[----:B------:R-:W-:-:S04]  /*16b0*/  LEA R4, R5, R0, 0x3 ;  /* 0x0000000005047211 */ /* 0x000fc800078e18ff */
[----:B------:R0:W1:Y:S01]  /*16c0*/  SYNCS.PHASECHK.TRANS64.TRYWAIT P1, [R4+URZ], R3 ;  /* 0x00000003040075a7 */ /* 0x000062000802017f */
[----:B------:R-:W-:Y:S05]  /*16d0*/  @!P0 BRA `(.L_x_19) ;  /* 0x0000000000048947 */ /* 0x000fea0003800000 */
[----:B------:R-:W-:Y:S01]  /*16e0*/  BPT.TRAP 0x1 ;  /* 0x000000040000795c */ /* 0x000fe20000300000 */
.L_x_19:
[----:B-1----:R-:W-:Y:S05]  /*16f0*/  @P1 BRA `(.L_x_20) ;  /* 0x0000000000081947 */ /* 0x002fea0003800000 */
[----:B------:R-:W1:Y:S02]  /*1700*/  SYNCS.PHASECHK.TRANS64.TRYWAIT P1, [R4+URZ], R3 ;  /* 0x00000003040075a7 */ /* 0x000e64000802017f */
[----:B-1----:R-:W-:Y:S05]  /*1710*/  @!P1 BRA `(.L_x_21) ;  /* 0x000001a400289947 */ /* 0x002fea0003800000 */
.L_x_20:
[----:B------:R-:W-:-:S04]  /*1720*/  UISETP.LT.AND UP0, UPT, UR44, 0x1, UPT ;  /* 0x000000012c00788c */ /* 0x000fc8000bf01270 */
[----:B------:R-:W-:-:S06]  /*1730*/  USEL UR4, UR44, 0x1, UP0 ;  /* 0x000000012c047887 */ /* 0x000fcc0008000000 */
[----:B01----:R-:W-:Y:S01]  /*1740*/  IMAD.U32 R3, RZ, RZ, UR4 ;  /* 0x00000004ff037e24 */ /* 0x003fe2000f8e00ff */
[----:B------:R-:W-:Y:S05]  /*1750*/  WARPSYNC.ALL ;  /* 0x0000000000007948 */ /* 0x000fea0003800000 */
[----:B------:R-:W-:-:S04]  /*1760*/  IADD3 R3, -R3, UR44, RZ ;  /* 0x0000002c03037c10 */ /* 0x000fc8000fffe1ff */
[----:B------:R-:W-:Y:S02]  /*1770*/  ISETP.GE.AND P1, PT, R3, 0x1, PT ;  /* 0x000000010300780c */ /* 0x000fe40003f26270 */
[----:B------:R-:W-:Y:S01]  /*1780*/  R2UR UR4, R0 ;  /* 0x00000000000472ca */ /* 0x000fe200000e0000 */
[----:B------:R-:W-:Y:S01]  /*1790*/  WARPGROUP.ARRIVE ;  /* 0x00000000000079c5 */ /* 0x000fe20000000000 */
[----:B------:R-:W-:Y:S01]  /*17a0*/  UMOV UR9, 0x40000040 ;  /* 0x4000004000097882 */ /* 0x000fe20000000000 */
[----:B------:R-:W-:Y:S01]  /*17b0*/  UMOV UR11, 0x40000040 ;  /* 0x40000040000b7882 */ /* 0x000fe20000000000 */
[----:B------:R-:W-:Y:S04]  /*17c0*/  STL [R1+0x2c8], R17 ;  /* 0x0002c81101007387 */ /* 0x000fe80000100800 */
[----:B-----5:R-:W-:Y:S04]  /*17d0*/  STL [R1+0x2c4], R16 ;  /* 0x0002c41001007387 */ /* 0x020fe80000100800 */
[----:B------:R0:W-:Y:S01]  /*17e0*/  STL [R1+0x2c0], R3 ;  /* 0x0002c00301007387 */ /* 0x0001e20000100800 */
[----:B------:R-:W-:-:S03]  /*17f0*/  UIADD3 UR4, UR4, 0x28100, URZ ;  /* 0x0002810004047890 */ /* 0x000fc6000fffe03f */
[----:B------:R1:W-:Y:S01]  /*1800*/  STL [R1+0x2bc], R2 ;  /* 0x0002bc0201007387 */ /* 0x0003e20000100800 */
[----:B------:R-:W-:-:S03]  /*1810*/  USHF.R.U32.HI UR4, URZ, 0x4, UR4 ;  /* 0x000000043f047899 */ /* 0x000fc60008011604 */
[----:B------:R2:W-:Y:S01]  /*1820*/  STL [R1+0x2cc], R0 ;  /* 0x0002cc0001007387 */ /* 0x0005e20000100800 */
[----:B------:R-:W-:Y:S02]  /*1830*/  ULOP3.LUT UR5, UR4, 0x3fff, URZ, 0xc0, !UPT ;  /* 0x00003fff04057892 */ /* 0x000fe4000f8ec03f */
[----:B------:R-:W-:Y:S02]  /*1840*/  ULOP3.LUT UR4, UR46, 0x10000, URZ, 0xfc, !UPT ;  /* 0x000100002e047892 */ /* 0x000fe4000f8efc3f */
[----:B------:R-:W-:Y:S02]  /*1850*/  ULOP3.LUT UR5, UR5, 0x10000, URZ, 0xfc, !UPT ;  /* 0x0001000005057892 */ /* 0x000fe4000f8efc3f */
[----:B------:R-:W-:Y:S02]  /*1860*/  ULEA UR6, UR39, UR4, 0xb ;  /* 0x0000000427067291 */ /* 0x000fe4000f8e583f */
[----:B------:R-:W-:-:S05]  /*1870*/  ULEA UR7, UR39, UR5, 0xb ;  /* 0x0000000527077291 */ /* 0x000fca000f8e583f */
[----:B------:R-:W-:Y:S02]  /*1880*/  UMOV UR8, UR6 ;  /* 0x0000000600087c82 */ /* 0x000fe40008000000 */
[----:B------:R-:W-:Y:S02]  /*1890*/  UMOV UR10, UR7 ;  /* 0x00000007000a7c82 */ /* 0x000fe40008000000 */
[----:B------:R-:W-:Y:S01]  /*18a0*/  HGMMA.64x256x16.F32.BF16 R24, gdesc[UR8], RZ, !UPT, gsb0 ;  /* 0x03e00000081879f0 */ /* 0x000fe2000c0018ff */
[----:B------:R-:W-:Y:S01]  /*18b0*/  UIADD3 UR8, UR6, 0x400, URZ ;  /* 0x0000040006087890 */ /* 0x000fe2000fffe03f */
[----:B------:R-:W-:Y:S01]  /*18c0*/  UMOV UR9, 0x40000040 ;  /* 0x4000004000097882 */ /* 0x000fe20000000000 */
[----:B------:R-:W-:Y:S02]  /*18d0*/  WARPGROUP.DEPBAR.LE gsb0, 0x0 ;  /* 0x00008000000079c5 */ /* 0x000fe40000010000 */
[----:B------:R-:W-:Y:S01]  /*18e0*/  STL.64 [R1], R24 ;  /* 0x0000001801007387 */ /* 0x000fe20000100a00 */
[----:B------:R-:W-:Y:S01]  /*18f0*/  IMAD.MOV.U32 R235, RZ, RZ, R46 ;  /* 0x000000ffffeb7224 */ /* 0x000fe200078e002e */
[----:B------:R-:W-:Y:S01]  /*1900*/  MOV R232, R49 ;  /* 0x0000003100e87202 */ /* 0x000fe20000000f00 */
[----:B------:R-:W-:Y:S01]  /*1910*/  IMAD.MOV.U32 R234, RZ, RZ, R47 ;  /* 0x000000ffffea7224 */ /* 0x000fe200078e002f */
[----:B------:R-:W-:Y:S01]  /*1920*/  STL.64 [R1+0x8], R26 ;  /* 0x0000081a01007387 */ /* 0x000fe20000100a00 */
        /* <DEDUP_REMOVED lines=55> */
[----:B0-----:R-:W-:Y:S01]  /*1ca0*/  MOV R3, R149 ;  /* 0x0000009500037202 */ /* 0x001fe20000000f00 */
[----:B------:R-:W-:Y:S01]  /*1cb0*/  IMAD.MOV.U32 R167, RZ, RZ, R83 ;  /* 0x000000ffffa77224 */ /* 0x000fe200078e0053 */
[----:B------:R0:W-:Y:S01]  /*1cc0*/  STL.64 [R1+0x50], R44 ;  /* 0x0000502c01007387 */ /* 0x0001e20000100a00 */
[----:B------:R-:W-:-:S02]  /*1cd0*/  IMAD.MOV.U32 R169, RZ, RZ, R85 ;  /* 0x000000ffffa97224 */ /* 0x000fc400078e0055 */
[----:B------:R-:W-:Y:S01]  /*1ce0*/  IMAD.MOV.U32 R170, RZ, RZ, R86 ;  /* 0x000000ffffaa7224 */ /* 0x000fe200078e0056 */
[----:B------:R-:W-:Y:S01]  /*1cf0*/  STL [R1+0x580], R152 ;  /* 0x0005809801007387 */ /* 0x000fe20000100800 */
[----:B------:R-:W-:Y:S02]  /*1d00*/  IMAD.MOV.U32 R171, RZ, RZ, R87 ;  /* 0x000000ffffab7224 */ /* 0x000fe400078e0057 */
[----:B------:R-:W-:Y:S02]  /*1d10*/  IMAD.MOV.U32 R172, RZ, RZ, R88 ;  /* 0x000000ffffac7224 */ /* 0x000fe400078e0058 */
[----:B------:R-:W-:Y:S02]  /*1d20*/  IMAD.MOV.U32 R174, RZ, RZ, R90 ;  /* 0x000000ffffae7224 */ /* 0x000fe400078e005a */
[----:B------:R-:W-:Y:S02]  /*1d30*/  IMAD.MOV.U32 R175, RZ, RZ, R91 ;  /* 0x000000ffffaf7224 */ /* 0x000fe400078e005b */
[----:B------:R-:W-:-:S02]  /*1d40*/  IMAD.MOV.U32 R176, RZ, RZ, R92 ;  /* 0x000000ffffb07224 */ /* 0x000fc400078e005c */
[----:B------:R-:W-:Y:S02]  /*1d50*/  IMAD.MOV.U32 R177, RZ, RZ, R93 ;  /* 0x000000ffffb17224 */ /* 0x000fe400078e005d */
        /* <DEDUP_REMOVED lines=44> */
[----:B-1----:R-:W-:Y:S02]  /*2020*/  IMAD.MOV.U32 R2, RZ, RZ, R150 ;  /* 0x000000ffff027224 */ /* 0x002fe400078e0096 */
[----:B--2---:R-:W-:Y:S02]  /*2030*/  IMAD.MOV.U32 R0, RZ, RZ, R151 ;  /* 0x000000ffff007224 */ /* 0x004fe400078e0097 */
[----:B0-----:R-:W-:-:S06]  /*2040*/  WARPGROUP.ARRIVE ;  /* 0x00000000000079c5 */ /* 0x001fcc0000000000 */
[----:B------:R-:W-:Y:S03]  /*2050*/  HGMMA.64x256x16.F32.BF16 R24, gdesc[UR8], RZ, !UPT, gsb0 ;  /* 0x03e00000081879f0 */ /* 0x000fe6000c0018ff */
[----:B------:R-:W-:Y:S02]  /*2060*/  WARPGROUP.DEPBAR.LE gsb0, 0x0 ;  /* 0x00008000000079c5 */ /* 0x000fe40000010000 */
[----:B------:R-:W-:Y:S04]  /*2070*/  STL.64 [R1+0x578], R150 ;  /* 0x0005789601007387 */ /* 0x000fe80000100a00 */
        /* <DEDUP_REMOVED lines=20> */
[----:B------:R0:W-:Y:S04]  /*21c0*/  STL.64 [R1+0x4d0], R108 ;  /* 0x0004d06c01007387 */ /* 0x0001e80000100a00 */
[----:B0-----:R-:W2:Y:S04]  /*21d0*/  LDL.LU R108, [R1] ;  /* 0x00000000016c7983 */ /* 0x001ea80000300800 */
[----:B------:R-:W2:Y:S04]  /*21e0*/  LDL.LU R109, [R1+0x4] ;  /* 0x00000400016d7983 */ /* 0x000ea80000300800 */
        /* <DEDUP_REMOVED lines=19> */
[----:B------:R-:W2:Y:S01]  /*2320*/  LDL.LU R129, [R1+0x54] ;  /* 0x0000540001817983 */ /* 0x000ea20000300800 */
        /* <DEDUP_REMOVED lines=15> */
[----:B------:R-:W-:Y:S01]  /*2420*/  UIADD3 UR8, UR6, 0x2, URZ ;  /* 0x0000000206087890 */ /* 0x000fe2000fffe03f */
[----:B------:R-:W-:Y:S01]  /*2430*/  IMAD.MOV.U32 R140, RZ, RZ, R225 ;  /* 0x000000ffff8c7224 */ /* 0x000fe200078e00e1 */
[----:B------:R-:W-:Y:S01]  /*2440*/  UIADD3 UR10, UR7, 0x2, URZ ;  /* 0x00000002070a7890 */ /* 0x000fe2000fffe03f */
[----:B------:R-:W-:Y:S01]  /*2450*/  IMAD.MOV.U32 R141, RZ, RZ, R224 ;  /* 0x000000ffff8d7224 */ /* 0x000fe200078e00e0 */
[----:B------:R-:W-:Y:S01]  /*2460*/  UMOV UR9, 0x40000040 ;  /* 0x4000004000097882 */ /* 0x000fe20000000000 */
[----:B------:R-:W-:Y:S01]  /*2470*/  IMAD.MOV.U32 R143, RZ, RZ, R222 ;  /* 0x000000ffff8f7224 */ /* 0x000fe200078e00de */
[----:B------:R-:W-:Y:S01]  /*2480*/  MOV R222, R14 ;  /* 0x0000000e00de7202 */ /* 0x000fe20000000f00 */
[----:B------:R-:W-:Y:S01]  /*2490*/  IMAD.MOV.U32 R144, RZ, RZ, R221 ;  /* 0x000000ffff907224 */ /* 0x000fe200078e00dd */
[----:B------:R-:W-:Y:S01]  /*24a0*/  UMOV UR11, 0x40000040 ;  /* 0x40000040000b7882 */ /* 0x000fe20000000000 */
[----:B------:R-:W-:-:S02]  /*24b0*/  IMAD.MOV.U32 R145, RZ, RZ, R220 ;  /* 0x000000ffff917224 */ /* 0x000fc400078e00dc */
[----:B------:R-:W-:Y:S02]  /*24c0*/  IMAD.MOV.U32 R146, RZ, RZ, R219 ;  /* 0x000000ffff927224 */ /* 0x000fe400078e00db */
[----:B------:R-:W-:Y:S01]  /*24d0*/  IMAD.MOV.U32 R148, RZ, RZ, R217 ;  /* 0x000000ffff947224 */ /* 0x000fe200078e00d9 */
[----:B------:R-:W-:Y:S01]  /*24e0*/  MOV R217, R19 ;  /* 0x0000001300d97202 */ /* 0x000fe20000000f00 */
        /* <DEDUP_REMOVED lines=21> */
[----:B------:R-:W-:-:S06]  /*2640*/  IMAD.MOV.U32 R235, RZ, RZ, R0 ;  /* 0x000000ffffeb7224 */ /* 0x000fcc00078e0000 */
[----:B--2---:R-:W-:-:S06]  /*2650*/  WARPGROUP.ARRIVE ;  /* 0x00000000000079c5 */ /* 0x004fcc0000000000 */
[----:B------:R-:W-:Y:S03]  /*2660*/  HGMMA.64x256x16.F32.BF16 R108, gdesc[UR8], R108, gsb0 ;  /* 0x03e00000086c79f0 */ /* 0x000fe6000800186c */
[----:B------:R-:W-:Y:S02]  /*2670*/  WARPGROUP.DEPBAR.LE gsb0, 0x0 ;  /* 0x00008000000079c5 */ /* 0x000fe40000010000 */
[----:B------:R-:W-:Y:S04]  /*2680*/  STL.64 [R1], R108 ;  /* 0x0000006c01007387 */ /* 0x000fe80000100a00 */
        /* <DEDUP_REMOVED lines=63> */
[----:B0-----:R-:W2:Y:S04]  /*2a80*/  LDL.LU R152, [R1+0x580] ;  /* 0x0005800001987983 */ /* 0x001ea80000300800 */
[----:B------:R-:W3:Y:S04]  /*2a90*/  LDL.LU.64 R150, [R1+0x578] ;  /* 0x0005780001967983 */ /* 0x000ee80000300a00 */
        /* <DEDUP_REMOVED lines=20> */
[----:B------:R-:W3:Y:S01]  /*2be0*/  LDL.LU.64 R108, [R1+0x4d0] ;  /* 0x0004d000016c7983 */ /* 0x000ee20000300a00 */
[----:B------:R-:W-:Y:S01]  /*2bf0*/  UIADD3 UR8, UR6, 0x402, URZ ;  /* 0x0000040206087890 */ /* 0x000fe2000fffe03f */
[----:B------:R-:W-:Y:S01]  /*2c00*/  UMOV UR9, 0x40000040 ;  /* 0x4000004000097882 */ /* 0x000fe20000000000 */
[----:B---3--:R-:W-:-:S07]  /*2c10*/  WARPGROUP.ARRIVE ;  /* 0x00000000000079c5 */ /* 0x008fce0000000000 */
[----:B------:R-:W-:Y:S03]  /*2c20*/  HGMMA.64x256x16.F32.BF16 R24, gdesc[UR8], R24, gsb0 ;  /* 0x03e00000081879f0 */ /* 0x000fe60008001818 */
        /* <DEDUP_REMOVED lines=65> */
[----:B0-----:R-:W3:Y:S04]  /*3040*/  LDL.LU.64 R24, [R1] ;  /* 0x0000000001187983 */ /* 0x001ee80000300a00 */
        /* <DEDUP_REMOVED lines=63> */
[----:B------:R-:W-:-:S02]  /*3440*/  UIADD3 UR8, UR6, 0x4, URZ ;  /* 0x0000000406087890 */ /* 0x000fc4000fffe03f */
[----:B------:R-:W-:Y:S01]  /*3450*/  UIADD3 UR10, UR7, 0x4, URZ ;  /* 0x00000004070a7890 */ /* 0x000fe2000fffe03f */
[----:B------:R-:W-:Y:S01]  /*3460*/  UMOV UR9, 0x40000040 ;  /* 0x4000004000097882 */ /* 0x000fe20000000000 */
[----:B------:R-:W-:Y:S01]  /*3470*/  UMOV UR11, 0x40000040 ;  /* 0x40000040000b7882 */ /* 0x000fe20000000000 */
[----:B---3--:R-:W-:-:S06]  /*3480*/  WARPGROUP.ARRIVE ;  /* 0x00000000000079c5 */ /* 0x008fcc0000000000 */
[----:B------:R-:W-:Y:S03]  /*3490*/  HGMMA.64x256x16.F32.BF16 R24, gdesc[UR8], R24, gsb0 ;  /* 0x03e00000081879f0 */ /* 0x000fe60008001818 */
        /* <DEDUP_REMOVED lines=41> */
[----:B------:R0:W-:Y:S01]  /*3730*/  STL.64 [R1+0x50], R44 ;  /* 0x0000502c01007387 */ /* 0x0001e20000100a00 */
[----:B------:R-:W-:Y:S01]  /*3740*/  IMAD.MOV.U32 R210, RZ, RZ, R126 ;  /* 0x000000ffffd27224 */ /* 0x000fe200078e007e */
[----:B------:R-:W-:Y:S01]  /*3750*/  MOV R181, R97 ;  /* 0x0000006100b57202 */ /* 0x000fe20000000f00 */
[----:B------:R-:W-:Y:S01]  /*3760*/  IMAD.MOV.U32 R208, RZ, RZ, R124 ;  /* 0x000000ffffd07224 */ /* 0x000fe200078e007c */
[----:B------:R-:W3:Y:S01]  /*3770*/  LDL.LU.64 R150, [R1+0x4c8] ;  /* 0x0004c80001967983 */ /* 0x000ee20000300a00 */
        /* <DEDUP_REMOVED lines=40> */
[----:B------:R-:W-:-:S02]  /*3a00*/  IMAD.MOV.U32 R182, RZ, RZ, R98 ;  /* 0x000000ffffb67224 */ /* 0x000fc400078e0062 */
[----:B------:R-:W-:Y:S01]  /*3a10*/  IMAD.MOV.U32 R183, RZ, RZ, R99 ;  /* 0x000000ffffb77224 */ /* 0x000fe200078e0063 */
[----:B------:R-:W3:Y:S01]  /*3a20*/  LDL.LU.64 R128, [R1+0x470] ;  /* 0x0004700001807983 */ /* 0x000ee20000300a00 */
[----:B------:R-:W-:Y:S02]  /*3a30*/  IMAD.MOV.U32 R180, RZ, RZ, R96 ;  /* 0x000000ffffb47224 */ /* 0x000fe400078e0060 */
[----:B------:R-:W-:Y:S01]  /*3a40*/  IMAD.MOV.U32 R178, RZ, RZ, R94 ;  /* 0x000000ffffb27224 */ /* 0x000fe200078e005e */
[----:B------:R-:W3:Y:S01]  /*3a50*/  LDL.LU.64 R126, [R1+0x468] ;  /* 0x00046800017e7983 */ /* 0x000ee20000300a00 */
[----:B------:R-:W-:Y:S02]  /*3a60*/  IMAD.MOV.U32 R179, RZ, RZ, R95 ;  /* 0x000000ffffb37224 */ /* 0x000fe400078e005f */
        /* <DEDUP_REMOVED lines=56> */
[----:B------:R-:W-:-:S03]  /*3df0*/  IMAD.MOV.U32 R0, RZ, RZ, R46 ;  /* 0x000000ffff007224 */ /* 0x000fc600078e002e */
        /* <DEDUP_REMOVED lines=21> */
[----:B0-----:R-:W3:Y:S04]  /*3f50*/  LDL.LU.64 R44, [R1+0x320] ;  /* 0x00032000012c7983 */ /* 0x001ee80000300a00 */
        /* <DEDUP_REMOVED lines=11> */
[----:B------:R-:W-:-:S02]  /*4010*/  UMOV UR9, 0x40000040 ;  /* 0x4000004000097882 */ /* 0x000fc40000000000 */
[----:B--2---:R-:W-:Y:S01]  /*4020*/  STL [R1+0x2b8], R152 ;  /* 0x0002b89801007387 */ /* 0x004fe20000100800 */
[----:B---3--:R-:W-:-:S06]  /*4030*/  WARPGROUP.ARRIVE ;  /* 0x00000000000079c5 */ /* 0x008fcc0000000000 */
        /* <DEDUP_REMOVED lines=63> */
[----:B------:R-:W-:-:S02]  /*4430*/  IMAD.MOV.U32 R146, RZ, RZ, R224 ;  /* 0x000000ffff927224 */ /* 0x000fc400078e00e0 */
[----:B------:R-:W-:Y:S01]  /*4440*/  IMAD.MOV.U32 R152, RZ, RZ, R218 ;  /* 0x000000ffff987224 */ /* 0x000fe200078e00da */
[----:B------:R-:W-:Y:S01]  /*4450*/  UIADD3 UR8, UR6, 0x6, URZ ;  /* 0x0000000606087890 */ /* 0x000fe2000fffe03f */
[----:B------:R-:W-:Y:S01]  /*4460*/  IMAD.MOV.U32 R147, RZ, RZ, R223 ;  /* 0x000000ffff937224 */ /* 0x000fe200078e00df */
[----:B------:R-:W-:Y:S01]  /*4470*/  UIADD3 UR10, UR7, 0x6, URZ ;  /* 0x00000006070a7890 */ /* 0x000fe2000fffe03f */
[----:B------:R-:W-:Y:S01]  /*4480*/  IMAD.MOV.U32 R148, RZ, RZ, R222 ;  /* 0x000000ffff947224 */ /* 0x000fe200078e00de */
[----:B------:R-:W-:Y:S01]  /*4490*/  UMOV UR9, 0x40000040 ;  /* 0x4000004000097882 */ /* 0x000fe20000000000 */
[----:B------:R-:W-:Y:S01]  /*44a0*/  IMAD.MOV.U32 R149, RZ, RZ, R221 ;  /* 0x000000ffff957224 */ /* 0x000fe200078e00dd */
[----:B------:R-:W-:Y:S01]  /*44b0*/  UMOV UR11, 0x40000040 ;  /* 0x40000040000b7882 */ /* 0x000fe20000000000 */
[----:B------:R-:W-:Y:S01]  /*44c0*/  IMAD.MOV.U32 R151, RZ, RZ, R219 ;  /* 0x000000ffff977224 */ /* 0x000fe200078e00db */
[----:B------:R0:W5:Y:S01]  /*44d0*/  LDL.LU R0, [R1+0x2cc] ;  /* 0x0002cc0001007983 */ /* 0x0001620000300800 */
[----:B------:R-:W-:-:S02]  /*44e0*/  IMAD.MOV.U32 R131, RZ, RZ, R17 ;  /* 0x000000ffff837224 */ /* 0x000fc400078e0011 */
[----:B------:R-:W-:Y:S01]  /*44f0*/  IMAD.MOV.U32 R132, RZ, RZ, R16 ;  /* 0x000000ffff847224 */ /* 0x000fe200078e0010 */
[----:B------:R0:W5:Y:S01]  /*4500*/  LDL.LU R17, [R1+0x2c8] ;  /* 0x0002c80001117983 */ /* 0x0001620000300800 */
[----:B------:R-:W-:Y:S02]  /*4510*/  IMAD.MOV.U32 R133, RZ, RZ, R3 ;  /* 0x000000ffff857224 */ /* 0x000fe400078e0003 */
[----:B------:R-:W-:Y:S01]  /*4520*/  IMAD.MOV.U32 R134, RZ, RZ, R2 ;  /* 0x000000ffff867224 */ /* 0x000fe200078e0002 */
[----:B------:R0:W5:Y:S01]  /*4530*/  LDL.LU R16, [R1+0x2c4] ;  /* 0x0002c40001107983 */ /* 0x0001620000300800 */
[----:B------:R-:W-:Y:S02]  /*4540*/  IMAD.MOV.U32 R218, RZ, RZ, R23 ;  /* 0x000000ffffda7224 */ /* 0x000fe400078e0017 */
[----:B------:R-:W-:Y:S01]  /*4550*/  IMAD.MOV.U32 R219, RZ, RZ, R22 ;  /* 0x000000ffffdb7224 */ /* 0x000fe200078e0016 */
[----:B------:R0:W5:Y:S01]  /*4560*/  LDL.LU R3, [R1+0x2c0] ;  /* 0x0002c00001037983 */ /* 0x0001620000300800 */
[----:B------:R-:W-:-:S02]  /*4570*/  IMAD.MOV.U32 R221, RZ, RZ, R20 ;  /* 0x000000ffffdd7224 */ /* 0x000fc400078e0014 */
[----:B------:R-:W-:Y:S01]  /*4580*/  IMAD.MOV.U32 R222, RZ, RZ, R19 ;  /* 0x000000ffffde7224 */ /* 0x000fe200078e0013 */
[----:B------:R0:W5:Y:S01]  /*4590*/  LDL.LU R2, [R1+0x2bc] ;  /* 0x0002bc0001027983 */ /* 0x0001620000300800 */
        /* <DEDUP_REMOVED lines=77> */
[----:B-1----:R0:W5:Y:S04]  /*4a70*/  LDL.LU R152, [R1+0x2b8] ;  /* 0x0002b80001987983 */ /* 0x0021680000300800 */
[----:B------:R-:W2:Y:S04]  /*4a80*/  LDL.LU.64 R150, [R1+0x2b0] ;  /* 0x0002b00001967983 */ /* 0x000ea80000300a00 */
        /* <DEDUP_REMOVED lines=20> */
[----:B------:R-:W2:Y:S01]  /*4bd0*/  LDL.LU.64 R108, [R1+0x208] ;  /* 0x00020800016c7983 */ /* 0x000ea20000300a00 */
[----:B------:R-:W-:Y:S01]  /*4be0*/  UIADD3 UR8, UR6, 0x406, URZ ;  /* 0x0000040606087890 */ /* 0x000fe2000fffe03f */
[----:B------:R-:W-:Y:S01]  /*4bf0*/  UMOV UR9, 0x40000040 ;  /* 0x4000004000097882 */ /* 0x000fe20000000000 */
[----:B--2---:R-:W-:-:S07]  /*4c00*/  WARPGROUP.ARRIVE ;  /* 0x00000000000079c5 */ /* 0x004fce0000000000 */
[----:B------:R-:W-:Y:S03]  /*4c10*/  HGMMA.64x256x16.F32.BF16 R24, gdesc[UR8], R24, gsb0 ;  /* 0x03e00000081879f0 */ /* 0x000fe60008001818 */
[----:B------:R-:W-:Y:S02]  /*4c20*/  WARPGROUP.DEPBAR.LE gsb0, 0x0 ;  /* 0x00008000000079c5 */ /* 0x000fe40000010000 */
[----:B0-----:R-:W-:Y:S05]  /*4c30*/  @!P1 BRA `(.L_x_22) ;  /* 0x0000004000d09947 */ /* 0x001fea0003800000 */
[----:B------:R-:W-:Y:S01]  /*4c40*/  UIADD3 UR7, UR39, 0x1, URZ ;  /* 0x0000000127077890 */ /* 0x000fe2000fffe03f */
[----:B-----5:R-:W-:Y:S01]  /*4c50*/  R2UR UR6, R3 ;  /* 0x00000000030672ca */ /* 0x020fe200000e0000 */
[----:B------:R-:W-:Y:S02]  /*4c60*/  UMOV UR12, UR39 ;  /* 0x00000027000c7c82 */ /* 0x000fe40008000000 */
[----:B------:R-:W-:-:S04]  /*4c70*/  UISETP.NE.AND UP0, UPT, UR7, 0x5, UPT ;  /* 0x000000050700788c */ /* 0x000fc8000bf05270 */
[----:B------:R-:W-:Y:S02]  /*4c80*/  USEL UR8, URZ, 0x1, UP0 ;  /* 0x000000013f087887 */ /* 0x000fe40008000000 */
[----:B------:R-:W-:Y:S02]  /*4c90*/  USEL UR7, UR7, URZ, UP0 ;  /* 0x0000003f07077287 */ /* 0x000fe40008000000 */
[----:B------:R-:W-:-:S06]  /*4ca0*/  ULOP3.LUT UR8, UR38, UR8, URZ, 0x3c, !UPT ;  /* 0x0000000826087292 */ /* 0x000fcc000f8e3c3f */
[----:B------:R-:W-:-:S07]  /*4cb0*/  IMAD.U32 R3, RZ, RZ, UR8 ;  /* 0x00000008ff037e24 */ /* 0x000fce000f8e00ff */
.L_x_29:
[----:B------:R-:W-:Y:S05]  /*4cc0*/  @!P0 BRA `(.L_x_23) ;  /* 0x0000000000048947 */ /* 0x000fea0003800000 */
[----:B------:R-:W-:Y:S01]  /*4cd0*/  BPT.TRAP 0x1 ;  /* 0x000000040000795c */ /* 0x000fe20000300000 */
.L_x_23:
[----:B------:R-:W0:Y:S01]  /*4ce0*/  S2UR UR9, SR_CgaCtaId ;  /* 0x00000000000979c3 */ /* 0x000e220000008800 */
[----:B------:R-:W-:Y:S01]  /*4cf0*/  UMOV UR8, 0x400 ;  /* 0x0000040000087882 */ /* 0x000fe20000000000 */
[----:B------:R-:W-:Y:S01]  /*4d00*/  IMAD.U32 R4, RZ, RZ, UR7 ;  /* 0x00000007ff047e24 */ /* 0x000fe2000f8e00ff */
[----:B------:R-:W-:Y:S01]  /*4d10*/  SHF.L.U32 R5, R3, 0x1f, RZ ;  /* 0x0000001f03057819 */ /* 0x000fe200000006ff */
[----:B0-----:R-:W-:-:S06]  /*4d20*/  ULEA UR8, UR9, UR8, 0x18 ;  /* 0x0000000809087291 */ /* 0x001fcc000f8ec03f */
[----:B------:R-:W-:-:S04]  /*4d30*/  IMAD.U32 R0, RZ, RZ, UR8 ;  /* 0x00000008ff007e24 */ /* 0x000fc8000f8e00ff */
[----:B------:R-:W-:-:S04]  /*4d40*/  IMAD R4, R4, 0x8, R0 ;  /* 0x0000000804047824 */ /* 0x000fc800078e0200 */
[----:B------:R0:W1:Y:S01]  /*4d50*/  SYNCS.PHASECHK.TRANS64.TRYWAIT P1, [R4+URZ], R5 ;  /* 0x00000005040075a7 */ /* 0x000062000802017f */
[----:B------:R-:W-:Y:S05]  /*4d60*/  @!P0 BRA `(.L_x_24) ;  /* 0x0000000000048947 */ /* 0x000fea0003800000 */
[----:B------:R-:W-:Y:S01]  /*4d70*/  BPT.TRAP 0x1 ;  /* 0x000000040000795c */ /* 0x000fe20000300000 */
.L_x_24:
[----:B-1----:R-:W-:Y:S05]  /*4d80*/  @P1 BRA `(.L_x_25) ;  /* 0x0000000000081947 */ /* 0x002fea0003800000 */
[----:B------:R-:W1:Y:S02]  /*4d90*/  SYNCS.PHASECHK.TRANS64.TRYWAIT P1, [R4+URZ], R5 ;  /* 0x00000005040075a7 */ /* 0x000e64000802017f */
[----:B-1----:R-:W-:Y:S05]  /*4da0*/  @!P1 BRA `(.L_x_26) ;  /* 0x0000016c00989947 */ /* 0x002fea0003800000 */
.L_x_25:
        /* <DEDUP_REMOVED lines=64> */
[----:B--2---:R-:W2:Y:S04]  /*51b0*/  LDL.LU.64 R24, [R1] ;  /* 0x0000000001187983 */ /* 0x004ea80000300a00 */
        /* <DEDUP_REMOVED lines=63> */
[----:B------:R-:W-:-:S02]  /*55b0*/  ULEA UR13, UR7, UR4, 0xb ;  /* 0x00000004070d7291 */ /* 0x000fc4000f8e583f */
[----:B------:R-:W-:Y:S01]  /*55c0*/  ULEA UR14, UR7, UR5, 0xb ;  /* 0x00000005070e7291 */ /* 0x000fe2000f8e583f */
[----:B------:R-:W-:Y:S01]  /*55d0*/  STL [R1+0x2cc], R17 ;  /* 0x0002cc1101007387 */ /* 0x000fe20000100800 */
[----:B------:R-:W-:Y:S01]  /*55e0*/  UMOV UR9, 0x40000040 ;  /* 0x4000004000097882 */ /* 0x000fe20000000000 */
[----:B------:R-:W-:Y:S02]  /*55f0*/  UMOV UR11, 0x40000040 ;  /* 0x40000040000b7882 */ /* 0x000fe40000000000 */
[----:B------:R-:W-:Y:S01]  /*5600*/  UMOV UR8, UR13 ;  /* 0x0000000d00087c82 */ /* 0x000fe20008000000 */
[----:B------:R-:W-:Y:S01]  /*5610*/  STL [R1+0x2c8], R16 ;  /* 0x0002c81001007387 */ /* 0x000fe20000100800 */
[----:B------:R-:W-:-:S03]  /*5620*/  UMOV UR10, UR14 ;  /* 0x0000000e000a7c82 */ /* 0x000fc60008000000 */
[----:B------:R-:W-:Y:S04]  /*5630*/  STL [R1+0x2c4], R3 ;  /* 0x0002c40301007387 */ /* 0x000fe80000100800 */
[----:B------:R3:W-:Y:S04]  /*5640*/  STL [R1+0x2c0], R2 ;  /* 0x0002c00201007387 */ /* 0x0007e80000100800 */
[----:B------:R4:W-:Y:S01]  /*5650*/  STL [R1+0x2bc], R0 ;  /* 0x0002bc0001007387 */ /* 0x0009e20000100800 */
[----:B--2---:R-:W-:-:S06]  /*5660*/  WARPGROUP.ARRIVE ;  /* 0x00000000000079c5 */ /* 0x004fcc0000000000 */
[----:B------:R-:W-:Y:S03]  /*5670*/  HGMMA.64x256x16.F32.BF16 R24, gdesc[UR8], R24, gsb0 ;  /* 0x03e00000081879f0 */ /* 0x000fe60008001818 */
[----:B------:R-:W-:Y:S02]  /*5680*/  WARPGROUP.DEPBAR.LE gsb0, 0x0 ;  /* 0x00008000000079c5 */ /* 0x000fe40000010000 */
[----:B------:R-:W-:Y:S01]  /*5690*/  STL.64 [R1], R24 ;  /* 0x0000001801007387 */ /* 0x000fe20000100a00 */
[----:B---3--:R-:W-:Y:S01]  /*56a0*/  IMAD.MOV.U32 R2, RZ, RZ, R150 ;  /* 0x000000ffff027224 */ /* 0x008fe200078e0096 */
[----:B----4-:R-:W-:Y:S01]  /*56b0*/  MOV R0, R151 ;  /* 0x0000009700007202 */ /* 0x010fe20000000f00 */
[----:B01----:R-:W-:Y:S01]  /*56c0*/  IMAD.MOV.U32 R4, RZ, RZ, R148 ;  /* 0x000000ffff047224 */ /* 0x003fe200078e0094 */
        /* <DEDUP_REMOVED lines=40> */
[----:B------:R-:W2:Y:S01]  /*5950*/  LDL.LU.64 R150, [R1+0x780] ;  /* 0x0007800001967983 */ /* 0x000ea20000300a00 */
        /* <DEDUP_REMOVED lines=44> */
[----:B------:R-:W-:-:S02]  /*5c20*/  IMAD.MOV.U32 R178, RZ, RZ, R94 ;  /* 0x000000ffffb27224 */ /* 0x000fc400078e005e */
[----:B------:R-:W-:Y:S01]  /*5c30*/  IMAD.MOV.U32 R179, RZ, RZ, R95 ;  /* 0x000000ffffb37224 */ /* 0x000fe200078e005f */
[----:B------:R-:W2:Y:S01]  /*5c40*/  LDL.LU.64 R126, [R1+0x720] ;  /* 0x00072000017e7983 */ /* 0x000ea20000300a00 */
[----:B------:R-:W-:Y:S02]  /*5c50*/  IMAD.MOV.U32 R176, RZ, RZ, R92 ;  /* 0x000000ffffb07224 */ /* 0x000fe400078e005c */
[----:B------:R-:W-:Y:S01]  /*5c60*/  IMAD.MOV.U32 R177, RZ, RZ, R93 ;  /* 0x000000ffffb17224 */ /* 0x000fe200078e005d */
[----:B------:R-:W2:Y:S01]  /*5c70*/  LDL.LU.64 R124, [R1+0x718] ;  /* 0x00071800017c7983 */ /* 0x000ea20000300a00 */
[----:B------:R-:W-:Y:S02]  /*5c80*/  IMAD.MOV.U32 R174, RZ, RZ, R90 ;  /* 0x000000ffffae7224 */ /* 0x000fe400078e005a */
        /* <DEDUP_REMOVED lines=74> */
[----:B0-----:R-:W2:Y:S04]  /*6130*/  LDL.LU.64 R44, [R1+0x5d8] ;  /* 0x0005d800012c7983 */ /* 0x001ea80000300a00 */
        /* <DEDUP_REMOVED lines=11> */
[----:B------:R-:W-:-:S02]  /*61f0*/  UMOV UR9, 0x40000040 ;  /* 0x4000004000097882 */ /* 0x000fc40000000000 */
[----:B------:R-:W-:Y:S01]  /*6200*/  STL [R1+0x580], R152 ;  /* 0x0005809801007387 */ /* 0x000fe20000100800 */
[----:B--2---:R-:W-:-:S06]  /*6210*/  WARPGROUP.ARRIVE ;  /* 0x00000000000079c5 */ /* 0x004fcc0000000000 */
        /* <DEDUP_REMOVED lines=59> */
[----:B------:R-:W-:Y:S02]  /*65d0*/  IMAD.MOV.U32 R138, RZ, RZ, R227 ;  /* 0x000000ffff8a7224 */ /* 0x000fe400078e00e3 */
[----:B------:R-:W-:Y:S02]  /*65e0*/  IMAD.MOV.U32 R140, RZ, RZ, R225 ;  /* 0x000000ffff8c7224 */ /* 0x000fe400078e00e1 */
[----:B------:R-:W-:Y:S01]  /*65f0*/  IMAD.MOV.U32 R141, RZ, RZ, R224 ;  /* 0x000000ffff8d7224 */ /* 0x000fe200078e00e0 */
[----:B------:R-:W-:Y:S01]  /*6600*/  MOV R224, R12 ;  /* 0x0000000c00e07202 */ /* 0x000fe20000000f00 */
[----:B------:R-:W-:Y:S02]  /*6610*/  IMAD.MOV.U32 R142, RZ, RZ, R223 ;  /* 0x000000ffff8e7224 */ /* 0x000fe400078e00df */
[----:B------:R-:W-:Y:S02]  /*6620*/  IMAD.MOV.U32 R143, RZ, RZ, R222 ;  /* 0x000000ffff8f7224 */ /* 0x000fe400078e00de */
[----:B------:R-:W-:-:S02]  /*6630*/  IMAD.MOV.U32 R145, RZ, RZ, R220 ;  /* 0x000000ffff917224 */ /* 0x000fc400078e00dc */
[----:B------:R-:W-:Y:S01]  /*6640*/  IMAD.MOV.U32 R146, RZ, RZ, R219 ;  /* 0x000000ffff927224 */ /* 0x000fe200078e00db */
[----:B------:R-:W-:Y:S01]  /*6650*/  MOV R219, R17 ;  /* 0x0000001100db7202 */ /* 0x000fe20000000f00 */
[----:B------:R-:W-:Y:S02]  /*6660*/  IMAD.MOV.U32 R147, RZ, RZ, R218 ;  /* 0x000000ffff937224 */ /* 0x000fe400078e00da */
[----:B------:R-:W-:Y:S02]  /*6670*/  IMAD.MOV.U32 R148, RZ, RZ, R217 ;  /* 0x000000ffff947224 */ /* 0x000fe400078e00d9 */
[----:B------:R-:W-:Y:S02]  /*6680*/  IMAD.MOV.U32 R150, RZ, RZ, R215 ;  /* 0x000000ffff967224 */ /* 0x000fe400078e00d7 */
[----:B------:R-:W-:Y:S01]  /*6690*/  IMAD.MOV.U32 R151, RZ, RZ, R214 ;  /* 0x000000ffff977224 */ /* 0x000fe200078e00d6 */
[----:B------:R-:W-:Y:S01]  /*66a0*/  MOV R214, R22 ;  /* 0x0000001600d67202 */ /* 0x000fe20000000f00 */
        /* <DEDUP_REMOVED lines=18> */
[----:B------:R-:W-:Y:S01]  /*67d0*/  IMAD.MOV.U32 R235, RZ, RZ, R0 ;  /* 0x000000ffffeb7224 */ /* 0x000fe200078e0000 */
[----:B------:R-:W-:-:S02]  /*67e0*/  UIADD3 UR8, UR13, 0x2, URZ ;  /* 0x000000020d087890 */ /* 0x000fc4000fffe03f */
[----:B------:R-:W-:Y:S01]  /*67f0*/  UIADD3 UR10, UR14, 0x2, URZ ;  /* 0x000000020e0a7890 */ /* 0x000fe2000fffe03f */
[----:B------:R-:W-:Y:S01]  /*6800*/  UMOV UR9, 0x40000040 ;  /* 0x4000004000097882 */ /* 0x000fe20000000000 */
[----:B------:R-:W-:Y:S01]  /*6810*/  UMOV UR11, 0x40000040 ;  /* 0x40000040000b7882 */ /* 0x000fe20000000000 */
        /* <DEDUP_REMOVED lines=236> */
[----:B------:R-:W-:Y:S01]  /*76e0*/  STL.64 [R1+0x30], R36 ;  /* 0x0000302401007387 */ /* 0x000fe20000100a00 */
[----:B------:R-:W-:-:S03]  /*76f0*/  IMAD.MOV.U32 R5, RZ, RZ, R150 ;  /* 0x000000ffff057224 */ /* 0x000fc600078e0096 */
[----:B------:R-:W-:Y:S01]  /*7700*/  STL.64 [R1+0x38], R38 ;  /* 0x0000382601007387 */ /* 0x000fe20000100a00 */
[----:B------:R-:W-:-:S03]  /*7710*/  IMAD.MOV.U32 R4, RZ, RZ, R151 ;  /* 0x000000ffff047224 */ /* 0x000fc600078e0097 */
[----:B------:R-:W-:Y:S01]  /*7720*/  STL.64 [R1+0x40], R40 ;  /* 0x0000402801007387 */ /* 0x000fe20000100a00 */
[----:B------:R-:W-:Y:S01]  /*7730*/  IMAD.MOV.U32 R7, RZ, RZ, R148 ;  /* 0x000000ffff077224 */ /* 0x000fe200078e0094 */
[----:B------:R-:W-:Y:S02]  /*7740*/  MOV R6, R149 ;  /* 0x0000009500067202 */ /* 0x000fe40000000f00 */
[----:B------:R-:W-:Y:S01]  /*7750*/  STL.64 [R1+0x48], R42 ;  /* 0x0000482a01007387 */ /* 0x000fe20000100a00 */
[----:B------:R-:W-:-:S03]  /*7760*/  IMAD.MOV.U32 R9, RZ, RZ, R146 ;  /* 0x000000ffff097224 */ /* 0x000fc600078e0092 */
[----:B------:R0:W-:Y:S01]  /*7770*/  STL.64 [R1+0x50], R44 ;  /* 0x0000502c01007387 */ /* 0x0001e20000100a00 */
[----:B------:R-:W-:Y:S01]  /*7780*/  IMAD.MOV.U32 R8, RZ, RZ, R147 ;  /* 0x000000ffff087224 */ /* 0x000fe200078e0093 */
[----:B------:R-:W-:Y:S02]  /*7790*/  MOV R11, R144 ;  /* 0x00000090000b7202 */ /* 0x000fe40000000f00 */
[----:B------:R-:W3:Y:S01]  /*77a0*/  LDL.LU.64 R150, [R1+0x4c8] ;  /* 0x0004c80001967983 */ /* 0x000ee20000300a00 */
[----:B------:R-:W-:-:S03]  /*77b0*/  IMAD.MOV.U32 R10, RZ, RZ, R145 ;  /* 0x000000ffff0a7224 */ /* 0x000fc600078e0091 */
[----:B------:R-:W3:Y:S01]  /*77c0*/  LDL.LU.64 R148, [R1+0x4c0] ;  /* 0x0004c00001947983 */ /* 0x000ee20000300a00 */
[----:B------:R-:W-:Y:S02]  /*77d0*/  IMAD.MOV.U32 R13, RZ, RZ, R142 ;  /* 0x000000ffff0d7224 */ /* 0x000fe400078e008e */
[----:B------:R-:W-:Y:S01]  /*77e0*/  IMAD.MOV.U32 R12, RZ, RZ, R143 ;  /* 0x000000ffff0c7224 */ /* 0x000fe200078e008f */
[----:B------:R-:W3:Y:S01]  /*77f0*/  LDL.LU.64 R146, [R1+0x4b8] ;  /* 0x0004b80001927983 */ /* 0x000ee20000300a00 */
[----:B------:R-:W-:Y:S01]  /*7800*/  IMAD.MOV.U32 R15, RZ, RZ, R140 ;  /* 0x000000ffff0f7224 */ /* 0x000fe200078e008c */
[----:B------:R-:W-:Y:S01]  /*7810*/  MOV R18, R139 ;  /* 0x0000008b00127202 */ /* 0x000fe20000000f00 */
[----:B------:R-:W-:Y:S01]  /*7820*/  IMAD.MOV.U32 R14, RZ, RZ, R141 ;  /* 0x000000ffff0e7224 */ /* 0x000fe200078e008d */
[----:B------:R-:W3:Y:S01]  /*7830*/  LDL.LU.64 R144, [R1+0x4b0] ;  /* 0x0004b00001907983 */ /* 0x000ee20000300a00 */
[----:B------:R-:W-:-:S03]  /*7840*/  IMAD.MOV.U32 R19, RZ, RZ, R138 ;  /* 0x000000ffff137224 */ /* 0x000fc600078e008a */
[----:B------:R-:W3:Y:S01]  /*7850*/  LDL.LU.64 R142, [R1+0x4a8] ;  /* 0x0004a800018e7983 */ /* 0x000ee20000300a00 */
[----:B------:R-:W-:Y:S01]  /*7860*/  IMAD.MOV.U32 R21, RZ, RZ, R136 ;  /* 0x000000ffff157224 */ /* 0x000fe200078e0088 */
[----:B------:R-:W-:Y:S01]  /*7870*/  MOV R23, R134 ;  /* 0x0000008600177202 */ /* 0x000fe20000000f00 */
[----:B------:R-:W-:Y:S01]  /*7880*/  IMAD.MOV.U32 R20, RZ, RZ, R137 ;  /* 0x000000ffff147224 */ /* 0x000fe200078e0089 */
        /* <DEDUP_REMOVED lines=220> */
[----:B------:R-:W-:Y:S02]  /*8650*/  IMAD.MOV.U32 R130, RZ, RZ, R17 ;  /* 0x000000ffff827224 */ /* 0x000fe400078e0011 */
        /* <DEDUP_REMOVED lines=123> */
[----:B------:R-:W-:Y:S01]  /*8e10*/  BPT.TRAP 0x1 ;  /* 0x000000040000795c */ /* 0x000fe20000300000 */
.L_x_27:
[----:B-----5:R-:W-:Y:S01]  /*8e20*/  ISETP.NE.AND P1, PT, R17, RZ, PT ;  /* 0x000000ff1100720c */ /* 0x020fe20003f25270 */
[----:B------:R-:W-:Y:S01]  /*8e30*/  IMAD.U32 R4, RZ, RZ, UR12 ;  /* 0x0000000cff047e24 */ /* 0x000fe2000f8e00ff */
[----:B------:R-:W-:-:S11]  /*8e40*/  UISETP.GT.U32.AND UP0, UPT, UR40, 0x1, UPT ;  /* 0x000000012800788c */ /* 0x000fd6000bf04070 */
[----:B------:R-:W-:-:S05]  /*8e50*/  @P1 LEA R4, R4, R0, 0x3 ;  /* 0x0000000004041211 */ /* 0x000fca00078e18ff */
[----:B------:R-:W-:-:S05]  /*8e60*/  @P1 VIADD R4, R4, 0x28 ;  /* 0x0000002804041836 */ /* 0x000fca0000000000 */
[----:B------:R-:W-:-:S04]  /*8e70*/  @P1 PRMT R4, R152, 0x654, R4 ;  /* 0x0000065498041816 */ /* 0x000fc80000000004 */
[----:B------:R0:W-:Y:S01]  /*8e80*/  @P1 SYNCS.ARRIVE.TRANS64.RED.A1T0 RZ, [R4+URZ], RZ ;  /* 0x000000ff04ff19a7 */ /* 0x0001e2000810043f */
[----:B------:R-:W-:-:S13]  /*8e90*/  PLOP3.LUT P1, PT, PT, PT, UP0, 0x80, 0x0 ;  /* 0x000000000000781c */ /* 0x000fda0003f2f008 */
[----:B0-----:R-:W-:Y:S05]  /*8ea0*/  @P1 BRA `(.L_x_28) ;  /* 0x0000000000041947 */ /* 0x001fea0003800000 */
[----:B------:R-:W-:Y:S01]  /*8eb0*/  BPT.TRAP 0x1 ;  /* 0x000000040000795c */ /* 0x000fe20000300000 */
.L_x_28:
[----:B------:R-:W-:Y:S02]  /*8ec0*/  UISETP.GT.AND UP2, UPT, UR6, 0x1, UPT ;  /* 0x000000010600788c */ /* 0x000fe4000bf44270 */
[----:B------:R-:W-:Y:S02]  /*8ed0*/  UIADD3 UR7, UR7, 0x1, URZ ;  /* 0x0000000107077890 */ /* 0x000fe4000fffe03f */
[----:B------:R-:W-:Y:S02]  /*8ee0*/  UIADD3 UR12, UR12, 0x1, URZ ;  /* 0x000000010c0c7890 */ /* 0x000fe4000fffe03f */
[----:B------:R-:W-:Y:S01]  /*8ef0*/  PLOP3.LUT P1, PT, PT, PT, UP2, 0x80, 0x0 ;  /* 0x000000000000781c */ /* 0x000fe20003f2f028 */
[----:B------:R-:W-:Y:S02]  /*8f00*/  UISETP.NE.AND UP0, UPT, UR7, 0x5, UPT ;  /* 0x000000050700788c */ /* 0x000fe4000bf05270 */
[----:B------:R-:W-:Y:S02]  /*8f10*/  UISETP.NE.AND UP1, UPT, UR12, 0x5, UPT ;  /* 0x000000050c00788c */ /* 0x000fe4000bf25270 */
[----:B------:R-:W-:-:S02]  /*8f20*/  USEL UR8, URZ, 0x1, UP0 ;  /* 0x000000013f087887 */ /* 0x000fc40008000000 */
[----:B------:R-:W-:Y:S02]  /*8f30*/  UIADD3 UR6, UR6, -0x1, URZ ;  /* 0xffffffff06067890 */ /* 0x000fe4000fffe03f */
[----:B------:R-:W-:Y:S02]  /*8f40*/  USEL UR7, UR7, URZ, UP0 ;  /* 0x0000003f07077287 */ /* 0x000fe40008000000 */
[----:B------:R-:W-:Y:S01]  /*8f50*/  USEL UR12, UR12, URZ, UP1 ;  /* 0x0000003f0c0c7287 */ /* 0x000fe20008800000 */
[----:B------:R-:W-:Y:S01]  /*8f60*/  LOP3.LUT R3, R3, UR8, RZ, 0x3c, !PT ;  /* 0x0000000803037c12 */ /* 0x000fe2000f8e3cff */
[----:B------:R-:W-:Y:S10]  /*8f70*/  @P1 BRA `(.L_x_29) ;  /* 0xffffffbc00501947 */ /* 0x000ff4000383ffff */
.L_x_22:
[----:B-----5:R-:W0:Y:S02]  /*8f80*/  LDC R3, c[0x0][0x28c] ;  /* 0x0000a300ff037b82 */ /* 0x020e240000000800 */
[----:B0-----:R-:W-:-:S13]  /*8f90*/  ISETP.GE.AND P1, PT, R3, 0x1, PT ;  /* 0x000000010300780c */ /* 0x001fda0003f26270 */
[----:B------:R-:W-:Y:S05]  /*8fa0*/  @!P1 BRA `(.L_x_30) ;  /* 0x0000000000549947 */ /* 0x000fea0003800000 */
[----:B------:R-:W-:Y:S05]  /*8fb0*/  @!P0 BRA `(.L_x_31) ;  /* 0x0000000000048947 */ /* 0x000fea0003800000 */
[----:B------:R-:W-:Y:S01]  /*8fc0*/  BPT.TRAP 0x1 ;  /* 0x000000040000795c */ /* 0x000fe20000300000 */
.L_x_31:
[----:B------:R-:W-:Y:S01]  /*8fd0*/  ISETP.NE.AND P0, PT, R17, RZ, PT ;  /* 0x000000ff1100720c */ /* 0x000fe20003f05270 */
[----:B------:R-:W-:-:S12]  /*8fe0*/  BSSY B0, `(.L_x_32) ;  /* 0x000000d000007945 */ /* 0x000fd80003800000 */
[----:B------:R-:W-:Y:S05]  /*8ff0*/  @!P0 BRA `(.L_x_33) ;  /* 0x00000000002c8947 */ /* 0x000fea0003800000 */
[----:B------:R-:W-:-:S04]  /*9000*/  UISETP.LT.AND UP0, UPT, UR44, 0x1, UPT ;  /* 0x000000012c00788c */ /* 0x000fc8000bf01270 */
[----:B------:R-:W-:-:S04]  /*9010*/  USEL UR6, UR44, 0x1, UP0 ;  /* 0x000000012c067887 */ /* 0x000fc80008000000 */
[----:B------:R-:W-:-:S04]  /*9020*/  UIADD3 UR6, UR39, UR44, -UR6 ;  /* 0x0000002c27067290 */ /* 0x000fc8000fffe806 */
[----:B------:R-:W-:-:S04]  /*9030*/  UIMAD.WIDE.U32 UR4, UR6, -0x33333333, URZ ;  /* 0xcccccccd060478a5 */ /* 0x000fc8000f8e003f */
[----:B------:R-:W-:-:S04]  /*9040*/  USHF.R.U32.HI UR4, URZ, 0x2, UR5 ;  /* 0x000000023f047899 */ /* 0x000fc80008011605 */
[----:B------:R-:W-:-:S06]  /*9050*/  UIMAD UR6, UR4, -0x5, UR6 ;  /* 0xfffffffb040678a4 */ /* 0x000fcc000f8e0206 */
[----:B------:R-:W-:-:S04]  /*9060*/  IMAD.U32 R3, RZ, RZ, UR6 ;  /* 0x00000006ff037e24 */ /* 0x000fc8000f8e00ff */
[----:B------:R-:W-:-:S04]  /*9070*/  IMAD R0, R3, 0x8, R0 ;  /* 0x0000000803007824 */ /* 0x000fc800078e0200 */
[----:B------:R-:W-:-:S05]  /*9080*/  VIADD R0, R0, 0x28 ;  /* 0x0000002800007836 */ /* 0x000fca0000000000 */
[----:B------:R-:W-:-:S04]  /*9090*/  PRMT R0, R152, 0x654, R0 ;  /* 0x0000065498007816 */ /* 0x000fc80000000000 */
[----:B------:R0:W-:Y:S03]  /*90a0*/  SYNCS.ARRIVE.TRANS64.RED.A1T0 RZ, [R0+URZ], RZ ;  /* 0x000000ff00ff79a7 */ /* 0x0001e6000810043f */
.L_x_33:
[----:B------:R-:W-:Y:S05]  /*90b0*/  BSYNC B0 ;  /* 0x0000000000007941 */ /* 0x000fea0003800000 */
.L_x_32:
[----:B------:R-:W-:-:S06]  /*90c0*/  UISETP.GT.U32.AND UP0, UPT, UR40, 0x1, UPT ;  /* 0x000000012800788c */ /* 0x000fcc000bf04070 */
[----:B------:R-:W-:-:S13]  /*90d0*/  PLOP3.LUT P0, PT, PT, PT, UP0, 0x80, 0x0 ;  /* 0x000000000000781c */ /* 0x000fda0003f0f008 */
[----:B------:R-:W-:Y:S05]  /*90e0*/  @P0 BRA `(.L_x_30) ;  /* 0x0000000000040947 */ /* 0x000fea0003800000 */
[----:B------:R-:W-:Y:S01]  /*90f0*/  BPT.TRAP 0x1 ;  /* 0x000000040000795c */ /* 0x000fe20000300000 */
.L_x_30:
[----:B------:R-:W1:Y:S01]  /*9100*/  S2R R8, SR_TID.X ;  /* 0x0000000000087919 */ /* 0x000e620000002100 */
[----:B------:R-:W-:Y:S01]  /*9110*/  IMAD.MOV.U32 R19, RZ, RZ, 0x6540 ;  /* 0x00006540ff137424 */ /* 0x000fe200078e00ff */
[----:B------:R-:W-:Y:S02]  /*9120*/  UIMAD.WIDE UR6, UR41, 0x100, URZ ;  /* 0x00000100290678a5 */ /* 0x000fe4000f8e023f */
[----:B------:R-:W-:Y:S01]  /*9130*/  USHF.R.S32.HI UR10, URZ, 0x1f, UR43 ;  /* 0x0000001f3f0a7899 */ /* 0x000fe2000801142b */
[----:B------:R-:W-:Y:S01]  /*9140*/  ULDC.64 UR8, c[0x0][0x5d0] ;  /* 0x0001740000087ab9 */ /* 0x000fe20000000a00 */
[----:B------:R-:W-:Y:S02]  /*9150*/  USHF.L.U32 UR41, UR41, 0x8, URZ ;  /* 0x0000000829297899 */ /* 0x000fe4000800063f */
[----:B------:R-:W-:Y:S02]  /*9160*/  UIMAD UR4, UR10, UR8, URZ ;  /* 0x000000080a0472a4 */ /* 0x000fe4000f8e023f */
[----:B------:R-:W-:-:S02]  /*9170*/  UIADD3 UR39, UR44, UR39, URZ ;  /* 0x000000272c277290 */ /* 0x000fc4000fffe03f */
[----:B------:R-:W-:Y:S02]  /*9180*/  UIMAD UR4, UR43, UR9, UR4 ;  /* 0x000000092b0472a4 */ /* 0x000fe4000f8e0204 */
[----:B------:R-:W-:Y:S02]  /*9190*/  UISETP.GT.U32.AND UP1, UPT, UR39, 0x4, UPT ;  /* 0x000000042700788c */ /* 0x000fe4000bf24070 */
[----:B------:R-:W-:Y:S02]  /*91a0*/  UISETP.GE.U32.AND UP2, UPT, UR44, 0x5, UPT ;  /* 0x000000052c00788c */ /* 0x000fe4000bf46070 */
[----:B------:R-:W-:Y:S01]  /*91b0*/  UISETP.LT.U32.AND UP1, UPT, UR44, 0x5, UP1 ;  /* 0x000000052c00788c */ /* 0x000fe20008f21070 */
[--C-:B-1----:R-:W-:Y:S01]  /*91c0*/  SHF.R.U32.HI R4, RZ, 0x7, R8.reuse ;  /* 0x00000007ff047819 */ /* 0x102fe20000011608 */
[----:B------:R-:W-:Y:S01]  /*91d0*/  IMAD.SHL.U32 R18, R8, 0x2, RZ ;  /* 0x0000000208127824 */ /* 0x000fe200078e00ff */
[----:B------:R-:W-:Y:S02]  /*91e0*/  SHF.R.U32.HI R5, RZ, 0x2, R8 ;  /* 0x00000002ff057819 */ /* 0x000fe40000011608 */
[----:B------:R-:W-:-:S02]  /*91f0*/  LOP3.LUT R4, R4, 0x1, RZ, 0xc0, !PT ;  /* 0x0000000104047812 */ /* 0x000fc400078ec0ff */
[----:B------:R-:W-:Y:S02]  /*9200*/  LOP3.LUT R6, R8, 0x60, RZ, 0xc0, !PT ;  /* 0x0000006008067812 */ /* 0x000fe400078ec0ff */
[----:B------:R-:W-:Y:S02]  /*9210*/  LOP3.LUT R5, R5, 0x7, RZ, 0xc0, !PT ;  /* 0x0000000705057812 */ /* 0x000fe400078ec0ff */
[----:B------:R-:W-:Y:S02]  /*9220*/  SHF.L.U32 R3, R4, 0x6, RZ ;  /* 0x0000000604037819 */ /* 0x000fe400000006ff */
[----:B------:R-:W-:Y:S02]  /*9230*/  LOP3.LUT R18, R18, 0x6, RZ, 0xc0, !PT ;  /* 0x0000000612127812 */ /* 0x000fe400078ec0ff */
[----:B------:R-:W-:Y:S02]  /*9240*/  SHF.R.U32.HI R6, RZ, 0x1, R6 ;  /* 0x00000001ff067819 */ /* 0x000fe40000011606 */
[----:B------:R-:W-:-:S02]  /*9250*/  LOP3.LUT R3, R3, 0x40, R5, 0xe2, !PT ;  /* 0x0000004003037812 */ /* 0x000fc400078ee205 */
[----:B------:R-:W-:Y:S01]  /*9260*/  PRMT R18, R18, R19, UR42 ;  /* 0x0000002a12127e16 */ /* 0x000fe20008000013 */
[----:B------:R-:W-:Y:S01]  /*9270*/  USHF.L.U32 UR42, UR42, 0x8, URZ ;  /* 0x000000082a2a7899 */ /* 0x000fe2000800063f */
[----:B0-----:R-:W-:Y:S01]  /*9280*/  IADD3 R0, RZ, -R6, -R5 ;  /* 0x80000006ff007210 */ /* 0x001fe20007ffe805 */
[----:B------:R-:W-:Y:S01]  /*9290*/  IMAD.MOV.U32 R5, RZ, RZ, -0x2 ;  /* 0xfffffffeff057424 */ /* 0x000fe200078e00ff */
[----:B------:R-:W-:Y:S01]  /*92a0*/  LOP3.LUT R3, R3, UR6, R6, 0xfe, !PT ;  /* 0x0000000603037c12 */ /* 0x000fe2000f8efe06 */
[----:B------:R-:W-:Y:S01]  /*92b0*/  IMAD.U32 R6, RZ, RZ, UR8 ;  /* 0x00000008ff067e24 */ /* 0x000fe2000f8e00ff */
[----:B------:R-:W-:Y:S01]  /*92c0*/  SHF.R.S32.HI R19, RZ, 0x1f, R18 ;  /* 0x0000001fff137819 */ /* 0x000fe20000011412 */
[----:B------:R-:W-:Y:S01]  /*92d0*/  ULDC UR8, c[0x0][0x284] ;  /* 0x0000a10000087ab9 */ /* 0x000fe20000000800 */
[----:B------:R-:W-:Y:S01]  /*92e0*/  IMAD R0, R4, -0x40, R0 ;  /* 0xffffffc004007824 */ /* 0x000fe200078e0200 */
[----:B------:R-:W-:Y:S01]  /*92f0*/  MOV R153, UR8 ;  /* 0x0000000800997c02 */ /* 0x000fe20008000f00 */
[----:B------:R-:W-:-:S03]  /*9300*/  IMAD.WIDE.U32 R6, R6, UR43, R18 ;  /* 0x0000002b06067c25 */ /* 0x000fc6000f8e0012 */
[----:B------:R-:W-:Y:S01]  /*9310*/  IADD3 R153, R153, -UR41, R0 ;  /* 0x8000002999997c10 */ /* 0x000fe2000fffe000 */
[----:B------:R-:W-:Y:S01]  /*9320*/  VIADD R7, R7, UR4 ;  /* 0x0000000407077c36 */ /* 0x000fe20008000000 */
[----:B------:R-:W-:Y:S01]  /*9330*/  ULDC UR4, c[0x0][0x288] ;  /* 0x0000a20000047ab9 */ /* 0x000fe20000000800 */
[----:B------:R-:W-:Y:S01]  /*9340*/  LOP3.LUT R0, R8, 0x3, RZ, 0xc0, !PT ;  /* 0x0000000308007812 */ /* 0x000fe200078ec0ff */
[----:B------:R-:W-:-:S04]  /*9350*/  UISETP.GE.AND UP0, UPT, UR42, UR4, UPT ;  /* 0x000000042a00728c */ /* 0x000fc8000bf06270 */
[----:B------:R-:W-:Y:S01]  /*9360*/  UISETP.GE.OR UP0, UPT, UR41, UR8, UP0 ;  /* 0x000000082900728c */ /* 0x000fe20008706670 */
[----:B------:R-:W-:Y:S01]  /*9370*/  IMAD R0, R0, R5, UR4 ;  /* 0x0000000400007e24 */ /* 0x000fe2000f8e0205 */
[----:B------:R-:W-:Y:S02]  /*9380*/  UIMAD.WIDE.U32 UR4, UR39, -0x33333333, URZ ;  /* 0xcccccccd270478a5 */ /* 0x000fe4000f8e003f */
[----:B------:R-:W-:Y:S01]  /*9390*/  USEL UR8, URZ, 0x1, !UP1 ;  /* 0x000000013f087887 */ /* 0x000fe2000c800000 */
[----:B------:R-:W-:Y:S01]  /*93a0*/  VIADD R0, R0, -UR42 ;  /* 0x8000002a00007c36 */ /* 0x000fe20008000000 */
[----:B------:R-:W-:Y:S01]  /*93b0*/  PLOP3.LUT P0, PT, PT, PT, UP0, 0x80, 0x0 ;  /* 0x000000000000781c */ /* 0x000fe20003f0f008 */
[----:B------:R-:W-:Y:S02]  /*93c0*/  USHF.R.U32.HI UR4, URZ, 0x2, UR5 ;  /* 0x000000023f047899 */ /* 0x000fe40008011605 */
[----:B------:R-:W-:Y:S02]  /*93d0*/  ULOP3.LUT UR38, UR38, UR8, URZ, 0x3c, !UPT ;  /* 0x0000000826267292 */ /* 0x000fe4000f8e3c3f */
[----:B------:R-:W-:-:S02]  /*93e0*/  UIMAD UR39, UR4, -0x5, UR39 ;  /* 0xfffffffb042778a4 */ /* 0x000fc4000f8e0227 */
[----:B------:R-:W-:Y:S01]  /*93f0*/  @UP2 ULOP3.LUT UR38, UR38, 0x1, UR4, 0x78, !UPT ;  /* 0x0000000126262892 */ /* 0x000fe2000f8e7804 */
[----:B------:R-:W-:-:S05]  /*9400*/  UMOV UR41, 0xffffffff ;  /* 0xffffffff00297882 */ /* 0x000fca0000000000 */
[----:B------:R-:W-:Y:S06]  /*9410*/  @P0 BRA `(.L_x_34) ;  /* 0x0000010400d80947 */ /* 0x000fec0003800000 */
[----:B------:R-:W-:Y:S01]  /*9420*/  FSETP.NEU.AND P0, PT, R16, RZ, PT ;  /* 0x000000ff1000720b */ /* 0x000fe20003f0d000 */
[----:B------:R-:W-:Y:S01]  /*9430*/  ULDC.64 UR8, c[0x0][0x5c8] ;  /* 0x0001720000087ab9 */ /* 0x000fe20000000a00 */
[----:B------:R-:W-:Y:S01]  /*9440*/  ISETP.GT.AND P3, PT, R153, RZ, PT ;  /* 0x000000ff9900720c */ /* 0x000fe20003f64270 */
[----:B------:R-:W-:Y:S01]  /*9450*/  UIMAD UR4, UR7, UR8, URZ ;  /* 0x00000008070472a4 */ /* 0x000fe2000f8e023f */
[----:B------:R-:W-:Y:S01]  /*9460*/  IMAD.U32 R10, RZ, RZ, UR9 ;  /* 0x00000009ff0a7e24 */ /* 0x000fe2000f8e00ff */
[----:B------:R-:W-:Y:S01]  /*9470*/  BSSY B0, `(.L_x_34) ;  /* 0x0001070000007945 */ /* 0x000fe20003800000 */
[----:B------:R-:W-:Y:S01]  /*9480*/  IMAD.WIDE.U32 R6, R3, UR8, R6 ;  /* 0x0000000803067c25 */ /* 0x000fe2000f8e0006 */
[----:B------:R-:W-:-:S03]  /*9490*/  ISETP.GT.AND P1, PT, R0, RZ, P3 ;  /* 0x000000ff0000720c */ /* 0x000fc60001f24270 */
[----:B------:R-:W-:-:S04]  /*94a0*/  IMAD R10, R3, R10, UR4 ;  /* 0x00000004030a7e24 */ /* 0x000fc8000f8e020a */
[----:B------:R-:W-:Y:S01]  /*94b0*/  IMAD.IADD R10, R7, 0x1, R10 ;  /* 0x00000001070a7824 */ /* 0x000fe200078e020a */
[----:B------:R-:W-:Y:S06]  /*94c0*/  @!P0 BRA `(.L_x_35) ;  /* 0x000000b800108947 */ /* 0x000fec0003800000 */
[----:B------:R-:W0:Y:S01]  /*94d0*/  LDC.64 R22, c[0x0][0x5b8] ;  /* 0x00016e00ff167b82 */ /* 0x000e220000000a00 */
[----:B------:R-:W2:Y:S01]  /*94e0*/  LDL.LU R11, [R1] ;  /* 0x00000000010b7983 */ /* 0x000ea20000300800 */
[----:B------:R-:W-:-:S06]  /*94f0*/  ULDC.64 UR4, c[0x0][0x5c0] ;  /* 0x0001700000047ab9 */ /* 0x000fcc0000000a00 */
[----:B------:R-:W1:Y:S08]  /*9500*/  LDC.64 R14, c[0x0][0x5b0] ;  /* 0x00016c00ff0e7b82 */ /* 0x000e700000000a00 */
[----:B------:R-:W3:Y:S01]  /*9510*/  LDC.64 R12, c[0x0][0x5a8] ;  /* 0x00016a00ff0c7b82 */ /* 0x000ee20000000a00 */
[C---:B0-----:R-:W-:Y:S02]  /*9520*/  IMAD R159, R22.reuse, UR10, RZ ;  /* 0x0000000a169f7c24 */ /* 0x041fe4000f8e02ff */
[----:B------:R-:W-:-:S04]  /*9530*/  IMAD.WIDE.U32 R154, R22, UR43, R18 ;  /* 0x0000002b169a7c25 */ /* 0x000fc8000f8e0012 */
[----:B------:R-:W-:Y:S02]  /*9540*/  IMAD R159, R23, UR43, R159 ;  /* 0x0000002b179f7c24 */ /* 0x000fe4000f8e029f */
[----:B-1----:R-:W-:Y:S02]  /*9550*/  IMAD R158, R14, UR7, RZ ;  /* 0x000000070e9e7c24 */ /* 0x002fe4000f8e02ff */
[----:B------:R-:W-:Y:S01]  /*9560*/  IMAD.MOV.U32 R20, RZ, RZ, R154 ;  /* 0x000000ffff147224 */ /* 0x000fe200078e009a */
[----:B------:R-:W-:Y:S01]  /*9570*/  IADD3 R21, R155, R159, RZ ;  /* 0x0000009f9b157210 */ /* 0x000fe20007ffe0ff */
[C---:B------:R-:W-:Y:S02]  /*9580*/  IMAD R158, R3.reuse, R15, R158 ;  /* 0x0000000f039e7224 */ /* 0x040fe400078e029e */
[----:B------:R-:W-:-:S04]  /*9590*/  IMAD.WIDE.U32 R4, R3, R14, R20 ;  /* 0x0000000e03047225 */ /* 0x000fc800078e0014 */
[----:B------:R-:W-:Y:S01]  /*95a0*/  IMAD.IADD R5, R5, 0x1, R158 ;  /* 0x0000000105057824 */ /* 0x000fe200078e029e */
[----:B---3--:R-:W-:-:S04]  /*95b0*/  LEA R8, P0, R4, R12, 0x1 ;  /* 0x0000000c04087211 */ /* 0x008fc800078008ff */
[----:B------:R-:W-:-:S05]  /*95c0*/  LEA.HI.X R9, R4, R13, R5, 0x1, P0 ;  /* 0x0000000d04097211 */ /* 0x000fca00000f0c05 */
[----:B------:R-:W3:Y:S01]  /*95d0*/  @P1 LDG.E.LTC128B.U16 R23, desc[UR36][R8.64] ;  /* 0x0000002408171981 */ /* 0x000ee2000c1e1520 */
[----:B------:R-:W-:Y:S01]  /*95e0*/  BSSY B1, `(.L_x_36) ;  /* 0x0000011000017945 */ /* 0x000fe20003800000 */
[----:B---3--:R-:W-:-:S04]  /*95f0*/  IMAD.U32 R4, R23, 0x10000, RZ ;  /* 0x0001000017047824 */ /* 0x008fc800078e00ff */
[----:B------:R-:W-:-:S04]  /*9600*/  FMUL R4, R4, R16 ;  /* 0x0000001004047220 */ /* 0x000fc80000400000 */
[----:B--2---:R-:W-:Y:S01]  /*9610*/  FFMA R7, R11, R2, R4 ;  /* 0x000000020b077223 */ /* 0x004fe20000000004 */
[----:B------:R-:W-:-:S04]  /*9620*/  LEA R4, P0, R6, UR4, 0x1 ;  /* 0x0000000406047c11 */ /* 0x000fc8000f8008ff */
[----:B------:R-:W-:Y:S02]  /*9630*/  LEA.HI.X R5, R6, UR5, R10, 0x1, P0 ;  /* 0x0000000506057c11 */ /* 0x000fe400080f0c0a */
[----:B------:R-:W-:-:S05]  /*9640*/  F2FP.BF16.F32.PACK_AB R6, RZ, R7 ;  /* 0x00000007ff06723e */ /* 0x000fca00000010ff */
[----:B------:R0:W-:Y:S02]  /*9650*/  @P1 STG.E.U16 desc[UR36][R4.64], R6 ;  /* 0x0000000604001986 */ /* 0x0001e4000c101524 */
[----:B0-----:R-:W-:-:S05]  /*9660*/  IMAD.WIDE.U32 R6, R3, R14, R18 ;  /* 0x0000000e03067225 */ /* 0x001fca00078e0012 */
[----:B------:R-:W-:-:S03]  /*9670*/  IADD3 R7, R158, R7, RZ ;  /* 0x000000079e077210 */ /* 0x000fc60007ffe0ff */
[----:B------:R-:W-:-:S04]  /*9680*/  IMAD.WIDE.U32 R6, R22, UR43, R6 ;  /* 0x0000002b16067c25 */ /* 0x000fc8000f8e0006 */
[----:B------:R-:W-:Y:S01]  /*9690*/  IMAD.IADD R7, R159, 0x1, R7 ;  /* 0x000000019f077824 */ /* 0x000fe200078e0207 */
[----:B------:R-:W-:-:S04]  /*96a0*/  LEA R10, P0, R6, R12, 0x1 ;  /* 0x0000000c060a7211 */ /* 0x000fc800078008ff */
[----:B------:R-:W-:Y:S02]  /*96b0*/  LEA.HI.X R11, R6, R13, R7, 0x1, P0 ;  /* 0x0000000d060b7211 */ /* 0x000fe400000f0c07 */
[----:B------:R-:W-:-:S13]  /*96c0*/  ISETP.GT.AND P0, PT, R0, 0x1, P3 ;  /* 0x000000010000780c */ /* 0x000fda0001f04270 */
[----:B------:R-:W-:Y:S05]  /*96d0*/  @!P0 BRA `(.L_x_37) ;  /* 0x0000000000048947 */ /* 0x000fea0003800000 */
[----:B------:R0:W5:Y:S02]  /*96e0*/  LDG.E.LTC128B.U16 R23, desc[UR36][R10.64+0x2] ;  /* 0x000002240a177981 */ /* 0x000164000c1e1520 */
.L_x_37:
[----:B------:R-:W-:Y:S05]  /*96f0*/  BSYNC B1 ;  /* 0x0000000000017941 */ /* 0x000fea0003800000 */
.L_x_36:
[----:B------:R-:W2:Y:S01]  /*9700*/  LDL.LU R7, [R1+0x4] ;  /* 0x0000040001077983 */ /* 0x000ea20000300800 */
[----:B-----5:R-:W-:Y:S01]  /*9710*/  IMAD.U32 R6, R23, 0x10000, RZ ;  /* 0x0001000017067824 */ /* 0x020fe200078e00ff */
[C---:B------:R-:W-:Y:S01]  /*9720*/  SHF.L.U64.HI R157, R14.reuse, 0x3, R15 ;  /* 0x000000030e9d7819 */ /* 0x040fe2000001020f */
[----:B------:R-:W-:Y:S01]  /*9730*/  IMAD.SHL.U32 R156, R14, 0x8, RZ ;  /* 0x000000080e9c7824 */ /* 0x000fe200078e00ff */
[----:B------:R-:W3:Y:S01]  /*9740*/  LDL.LU R160, [R1+0x8] ;  /* 0x0000080001a07983 */ /* 0x000ee20000300800 */
[----:B------:R-:W-:-:S04]  /*9750*/  FMUL R6, R6, R16 ;  /* 0x0000001006067220 */ /* 0x000fc80000400000 */
[----:B--2---:R-:W-:-:S05]  /*9760*/  FFMA R6, R7, R2, R6 ;  /* 0x0000000207067223 */ /* 0x004fca0000000006 */
[----:B------:R-:W-:-:S05]  /*9770*/  F2FP.BF16.F32.PACK_AB R6, RZ, R6 ;  /* 0x00000006ff06723e */ /* 0x000fca00000010ff */
[----:B------:R1:W-:Y:S01]  /*9780*/  @P0 STG.E.U16 desc[UR36][R4.64+0x2], R6 ;  /* 0x0000020604000986 */ /* 0x0003e2000c101524 */
[----:B------:R-:W-:-:S04]  /*9790*/  ISETP.GT.AND P0, PT, R153, 0x8, PT ;  /* 0x000000089900780c */ /* 0x000fc80003f04270 */
[----:B------:R-:W-:Y:S01]  /*97a0*/  ISETP.GT.AND P1, PT, R0, RZ, P0 ;  /* 0x000000ff0000720c */ /* 0x000fe20000724270 */
[----:B-1----:R-:W-:-:S05]  /*97b0*/  IMAD.WIDE.U32 R6, R3, R14, R156 ;  /* 0x0000000e03067225 */ /* 0x002fca00078e009c */
[----:B------:R-:W-:Y:S02]  /*97c0*/  IADD3 R158, R158, R7, RZ ;  /* 0x000000079e9e7210 */ /* 0x000fe40007ffe0ff */
[----:B------:R-:W-:-:S05]  /*97d0*/  IADD3 R7, P2, R154, R6, RZ ;  /* 0x000000069a077210 */ /* 0x000fca0007f5e0ff */
[----:B------:R-:W-:Y:S01]  /*97e0*/  IMAD.X R9, R158, 0x1, R21, P2 ;  /* 0x000000019e097824 */ /* 0x000fe200010e0615 */
[----:B------:R-:W-:-:S04]  /*97f0*/  LEA R8, P2, R7, R12, 0x1 ;  /* 0x0000000c07087211 */ /* 0x000fc800078408ff */
[----:B------:R-:W-:-:S05]  /*9800*/  LEA.HI.X R9, R7, R13, R9, 0x1, P2 ;  /* 0x0000000d07097211 */ /* 0x000fca00010f0c09 */
[----:B------:R1:W2:Y:S01]  /*9810*/  @P1 LDG.E.LTC128B.U16 R23, desc[UR36][R8.64] ;  /* 0x0000002408171981 */ /* 0x0002a2000c1e1520 */
[----:B------:R-:W-:Y:S01]  /*9820*/  IADD3 R6, P2, R18, R6, RZ ;  /* 0x0000000612067210 */ /* 0x000fe20007f5e0ff */
[----:B------:R-:W-:Y:S01]  /*9830*/  BSSY B1, `(.L_x_38) ;  /* 0x0000016000017945 */ /* 0x000fe20003800000 */
[----:B------:R-:W-:-:S03]  /*9840*/  ISETP.GT.AND P4, PT, R0, 0x1, P0 ;  /* 0x000000010000780c */ /* 0x000fc60000784270 */
[----:B------:R-:W-:Y:S02]  /*9850*/  IMAD.X R7, R19, 0x1, R158, P2 ;  /* 0x0000000113077824 */ /* 0x000fe400010e069e */
[----:B------:R-:W-:Y:S02]  /*9860*/  IMAD.U32 R158, RZ, RZ, UR9 ;  /* 0x00000009ff9e7e24 */ /* 0x000fe4000f8e00ff */
[----:B------:R-:W-:-:S04]  /*9870*/  IMAD.WIDE.U32 R6, R22, UR43, R6 ;  /* 0x0000002b16067c25 */ /* 0x000fc8000f8e0006 */
[----:B------:R-:W-:Y:S01]  /*9880*/  IMAD.IADD R7, R159, 0x1, R7 ;  /* 0x000000019f077824 */ /* 0x000fe200078e0207 */
[----:B-1----:R-:W-:-:S04]  /*9890*/  LEA R8, P2, R6, R12, 0x1 ;  /* 0x0000000c06087211 */ /* 0x002fc800078408ff */
[----:B------:R-:W-:Y:S02]  /*98a0*/  LEA.HI.X R9, R6, R13, R7, 0x1, P2 ;  /* 0x0000000d06097211 */ /* 0x000fe400010f0c07 */
[----:B--2---:R-:W-:-:S05]  /*98b0*/  SHF.L.U32 R6, R23, 0x10, RZ ;  /* 0x0000001017067819 */ /* 0x004fca00000006ff */
[----:B------:R-:W-:-:S04]  /*98c0*/  FMUL R6, R6, R16 ;  /* 0x0000001006067220 */ /* 0x000fc80000400000 */
[----:B---3--:R-:W-:Y:S01]  /*98d0*/  FFMA R7, R160, R2, R6 ;  /* 0x00000002a0077223 */ /* 0x008fe20000000006 */
[----:B------:R-:W-:Y:S02]  /*98e0*/  IMAD.U32 R160, RZ, RZ, UR8 ;  /* 0x00000008ffa07e24 */ /* 0x000fe4000f8e00ff */
[----:B------:R-:W-:Y:S02]  /*98f0*/  IMAD.U32 R6, RZ, RZ, UR8 ;  /* 0x00000008ff067e24 */ /* 0x000fe4000f8e00ff */
[----:B------:R-:W-:Y:S02]  /*9900*/  F2FP.BF16.F32.PACK_AB R7, RZ, R7 ;  /* 0x00000007ff07723e */ /* 0x000fe400000010ff */
[----:B------:R-:W-:Y:S02]  /*9910*/  SHF.L.U32 R160, R160, 0x4, RZ ;  /* 0x00000004a0a07819 */ /* 0x000fe400000006ff */
[----:B------:R-:W-:Y:S02]  /*9920*/  SHF.L.U64.HI R158, R6, 0x4, R158 ;  /* 0x00000004069e7819 */ /* 0x000fe4000001029e */
[----:B------:R-:W-:-:S02]  /*9930*/  IADD3 R6, P2, R160, R4, RZ ;  /* 0x00000004a0067210 */ /* 0x000fc40007f5e0ff */
[----:B------:R-:W-:-:S03]  /*9940*/  PRMT R161, R7, 0x7610, R161 ;  /* 0x0000761007a17816 */ /* 0x000fc600000000a1 */
[----:B------:R-:W-:-:S05]  /*9950*/  IMAD.X R7, R158, 0x1, R5, P2 ;  /* 0x000000019e077824 */ /* 0x000fca00010e0605 */
[----:B------:R1:W-:Y:S01]  /*9960*/  @P1 STG.E.U16 desc[UR36][R6.64], R161 ;  /* 0x000000a106001986 */ /* 0x0003e2000c101524 */
[----:B------:R-:W-:Y:S05]  /*9970*/  @!P4 BRA `(.L_x_39) ;  /* 0x000000000004c947 */ /* 0x000fea0003800000 */
[----:B------:R2:W5:Y:S02]  /*9980*/  LDG.E.LTC128B.U16 R23, desc[UR36][R8.64+0x2] ;  /* 0x0000022408177981 */ /* 0x000564000c1e1520 */
.L_x_39:
[----:B------:R-:W-:Y:S05]  /*9990*/  BSYNC B1 ;  /* 0x0000000000017941 */ /* 0x000fea0003800000 */
.L_x_38:
[----:B------:R-:W3:Y:S01]  /*99a0*/  LDL.LU R162, [R1+0xc] ;  /* 0x00000c0001a27983 */ /* 0x000ee20000300800 */
[----:B-1---5:R-:W-:Y:S01]  /*99b0*/  IMAD.U32 R161, R23, 0x10000, RZ ;  /* 0x0001000017a17824 */ /* 0x022fe200078e00ff */
[----:B------:R-:W-:Y:S01]  /*99c0*/  ISETP.GT.AND P1, PT, R0, 0x8, P3 ;  /* 0x000000080000780c */ /* 0x000fe20001f24270 */
[----:B------:R-:W-:Y:S02]  /*99d0*/  BSSY B1, `(.L_x_40) ;  /* 0x0000007000017945 */ /* 0x000fe40003800000 */
[----:B------:R-:W-:-:S04]  /*99e0*/  FMUL R161, R161, R16 ;  /* 0x00000010a1a17220 */ /* 0x000fc80000400000 */
[----:B---3--:R-:W-:-:S05]  /*99f0*/  FFMA R161, R162, R2, R161 ;  /* 0x00000002a2a17223 */ /* 0x008fca00000000a1 */
[----:B------:R-:W-:-:S05]  /*9a00*/  F2FP.BF16.F32.PACK_AB R161, RZ, R161 ;  /* 0x000000a1ffa1723e */ /* 0x000fca00000010ff */
[----:B------:R1:W-:Y:S01]  /*9a10*/  @P4 STG.E.U16 desc[UR36][R6.64+0x2], R161 ;  /* 0x000002a106004986 */ /* 0x0003e2000c101524 */
[----:B------:R-:W-:Y:S05]  /*9a20*/  @!P1 BRA `(.L_x_41) ;  /* 0x0000000000049947 */ /* 0x000fea0003800000 */
[----:B------:R3:W5:Y:S02]  /*9a30*/  LDG.E.LTC128B.U16 R23, desc[UR36][R10.64+0x10] ;  /* 0x000010240a177981 */ /* 0x000764000c1e1520 */
.L_x_41:
[----:B------:R-:W-:Y:S05]  /*9a40*/  BSYNC B1 ;  /* 0x0000000000017941 */ /* 0x000fea0003800000 */
.L_x_40:
[----:B------:R-:W4:Y:S01]  /*9a50*/  LDL.LU R162, [R1+0x10] ;  /* 0x0000100001a27983 */ /* 0x000f220000300800 */
[----:B-1---5:R-:W-:Y:S01]  /*9a60*/  IMAD.U32 R161, R23, 0x10000, RZ ;  /* 0x0001000017a17824 */ /* 0x022fe200078e00ff */
[----:B------:R-:W-:Y:S01]  /*9a70*/  ISETP.GT.AND P2, PT, R0, 0x9, P3 ;  /* 0x000000090000780c */ /* 0x000fe20001f44270 */
[----:B------:R-:W-:Y:S02]  /*9a80*/  BSSY B1, `(.L_x_42) ;  /* 0x0000007000017945 */ /* 0x000fe40003800000 */
[----:B------:R-:W-:-:S04]  /*9a90*/  FMUL R161, R161, R16 ;  /* 0x00000010a1a17220 */ /* 0x000fc80000400000 */
[----:B----4-:R-:W-:-:S05]  /*9aa0*/  FFMA R161, R162, R2, R161 ;  /* 0x00000002a2a17223 */ /* 0x010fca00000000a1 */
[----:B------:R-:W-:-:S05]  /*9ab0*/  F2FP.BF16.F32.PACK_AB R161, RZ, R161 ;  /* 0x000000a1ffa1723e */ /* 0x000fca00000010ff */
[----:B------:R1:W-:Y:S01]  /*9ac0*/  @P1 STG.E.U16 desc[UR36][R4.64+0x10], R161 ;  /* 0x000010a104001986 */ /* 0x0003e2000c101524 */
[----:B------:R-:W-:Y:S05]  /*9ad0*/  @!P2 BRA `(.L_x_43) ;  /* 0x000000000004a947 */ /* 0x000fea0003800000 */
[----:B------:R4:W5:Y:S02]  /*9ae0*/  LDG.E.LTC128B.U16 R23, desc[UR36][R10.64+0x12] ;  /* 0x000012240a177981 */ /* 0x000964000c1e1520 */
.L_x_43:
[----:B------:R-:W-:Y:S05]  /*9af0*/  BSYNC B1 ;  /* 0x0000000000017941 */ /* 0x000fea0003800000 */
.L_x_42:
[----:B------:R-:W2:Y:S01]  /*9b00*/  LDL.LU R162, [R1+0x14] ;  /* 0x0000140001a27983 */ /* 0x000ea20000300800 */
[----:B-1---5:R-:W-:Y:S01]  /*9b10*/  SHF.L.U32 R161, R23, 0x10, RZ ;  /* 0x0000001017a17819 */ /* 0x022fe200000006ff */
[----:B------:R-:W-:Y:S01]  /*9b20*/  BSSY B1, `(.L_x_44) ;  /* 0x0000008000017945 */ /* 0x000fe20003800000 */
[----:B------:R-:W-:-:S03]  /*9b30*/  ISETP.GT.AND P1, PT, R0, 0x8, P0 ;  /* 0x000000080000780c */ /* 0x000fc60000724270 */
[----:B------:R-:W-:-:S04]  /*9b40*/  FMUL R161, R161, R16 ;  /* 0x00000010a1a17220 */ /* 0x000fc80000400000 */
[----:B--2---:R-:W-:-:S05]  /*9b50*/  FFMA R161, R162, R2, R161 ;  /* 0x00000002a2a17223 */ /* 0x004fca00000000a1 */
[----:B------:R-:W-:-:S05]  /*9b60*/  F2FP.BF16.F32.PACK_AB R161, RZ, R161 ;  /* 0x000000a1ffa1723e */ /* 0x000fca00000010ff */
[----:B------:R1:W-:Y:S01]  /*9b70*/  @P2 STG.E.U16 desc[UR36][R4.64+0x12], R161 ;  /* 0x000012a104002986 */ /* 0x0003e2000c101524 */
[----:B------:R-:W-:Y:S05]  /*9b80*/  @!P1 BRA `(.L_x_45) ;  /* 0x0000000000049947 */ /* 0x000fea0003800000 */
[----:B------:R2:W5:Y:S02]  /*9b90*/  LDG.E.LTC128B.U16 R23, desc[UR36][R8.64+0x10] ;  /* 0x0000102408177981 */ /* 0x000564000c1e1520 */
.L_x_45:
[----:B------:R-:W-:Y:S05]  /*9ba0*/  BSYNC B1 ;  /* 0x0000000000017941 */ /* 0x000fea0003800000 */
.L_x_44:
        /* <DEDUP_REMOVED lines=10> */
.L_x_47:
[----:B------:R-:W-:Y:S05]  /*9c50*/  BSYNC B1 ;  /* 0x0000000000017941 */ /* 0x000fea0003800000 */
.L_x_46:
[----:B------:R-:W2:Y:S01]  /*9c60*/  LDL.LU R162, [R1+0x1c] ;  /* 0x00001c0001a27983 */ /* 0x000ea20000300800 */
[----:B-1---5:R-:W-:Y:S01]  /*9c70*/  IMAD.U32 R161, R23, 0x10000, RZ ;  /* 0x0001000017a17824 */ /* 0x022fe200078e00ff */
[----:B------:R-:W-:Y:S01]  /*9c80*/  ISETP.GT.AND P1, PT, R0, 0x10, P3 ;  /* 0x000000100000780c */ /* 0x000fe20001f24270 */
[----:B------:R-:W-:Y:S02]  /*9c90*/  BSSY B1, `(.L_x_48) ;  /* 0x0000007000017945 */ /* 0x000fe40003800000 */
[----:B------:R-:W-:-:S04]  /*9ca0*/  FMUL R161, R161, R16 ;  /* 0x00000010a1a17220 */ /* 0x000fc80000400000 */
[----:B--2---:R-:W-:-:S05]  /*9cb0*/  FFMA R161, R162, R2, R161 ;  /* 0x00000002a2a17223 */ /* 0x004fca00000000a1 */
[----:B------:R-:W-:-:S05]  /*9cc0*/  F2FP.BF16.F32.PACK_AB R161, RZ, R161 ;  /* 0x000000a1ffa1723e */ /* 0x000fca00000010ff */
[----:B------:R1:W-:Y:S01]  /*9cd0*/  @P2 STG.E.U16 desc[UR36][R6.64+0x12], R161 ;  /* 0x000012a106002986 */ /* 0x0003e2000c101524 */
[----:B------:R-:W-:Y:S05]  /*9ce0*/  @!P1 BRA `(.L_x_49) ;  /* 0x0000000000049947 */ /* 0x000fea0003800000 */
[----:B------:R2:W5:Y:S02]  /*9cf0*/  LDG.E.LTC128B.U16 R23, desc[UR36][R10.64+0x20] ;  /* 0x000020240a177981 */ /* 0x000564000c1e1520 */
.L_x_49:
[----:B------:R-:W-:Y:S05]  /*9d00*/  BSYNC B1 ;  /* 0x0000000000017941 */ /* 0x000fea0003800000 */
.L_x_48:
        /* <DEDUP_REMOVED lines=10> */
.L_x_51:
[----:B------:R-:W-:Y:S05]  /*9db0*/  BSYNC B1 ;  /* 0x0000000000017941 */ /* 0x000fea0003800000 */
.L_x_50:
        /* <DEDUP_REMOVED lines=10> */
.L_x_53:
[----:B------:R-:W-:Y:S05]  /*9e60*/  BSYNC B1 ;  /* 0x0000000000017941 */ /* 0x000fea0003800000 */
.L_x_52:
        /* <DEDUP_REMOVED lines=10> */
.L_x_55:
[----:B------:R-:W-:Y:S05]  /*9f10*/  BSYNC B1 ;  /* 0x0000000000017941 */ /* 0x000fea0003800000 */
.L_x_54:
        /* <DEDUP_REMOVED lines=10> */
.L_x_57:
[----:B------:R-:W-:Y:S05]  /*9fc0*/  BSYNC B1 ;  /* 0x0000000000017941 */ /* 0x000fea0003800000 */
.L_x_56:
        /* <DEDUP_REMOVED lines=10> */
.L_x_59:
[----:B------:R-:W-:Y:S05]  /*a070*/  BSYNC B1 ;  /* 0x0000000000017941 */ /* 0x000fea0003800000 */
.L_x_58:
        /* <DEDUP_REMOVED lines=10> */
.L_x_61:
[----:B------:R-:W-:Y:S05]  /*a120*/  BSYNC B1 ;  /* 0x0000000000017941 */ /* 0x000fea0003800000 */
.L_x_60:
        /* <DEDUP_REMOVED lines=10> */
.L_x_63:
[----:B------:R-:W-:Y:S05]  /*a1d0*/  BSYNC B1 ;  /* 0x0000000000017941 */ /* 0x000fea0003800000 */
.L_x_62:
        /* <DEDUP_REMOVED lines=10> */
.L_x_65:
[----:B------:R-:W-:Y:S05]  /*a280*/  BSYNC B1 ;  /* 0x0000000000017941 */ /* 0x000fea0003800000 */
.L_x_64:
        /* <DEDUP_REMOVED lines=10> */
.L_x_67:
[----:B------:R-:W-:Y:S05]  /*a330*/  BSYNC B1 ;  /* 0x0000000000017941 */ /* 0x000fea0003800000 */
.L_x_66:
        /* <DEDUP_REMOVED lines=10> */
.L_x_69:
[----:B------:R-:W-:Y:S05]  /*a3e0*/  BSYNC B1 ;  /* 0x0000000000017941 */ /* 0x000fea0003800000 */
.L_x_68:
        /* <DEDUP_REMOVED lines=10> */
.L_x_71:
[----:B------:R-:W-:Y:S05]  /*a490*/  BSYNC B1 ;  /* 0x0000000000017941 */ /* 0x000fea0003800000 */
.L_x_70:
        /* <DEDUP_REMOVED lines=10> */
.L_x_73:
[----:B------:R-:W-:Y:S05]  /*a540*/  BSYNC B1 ;  /* 0x0000000000017941 */ /* 0x000fea0003800000 */
.L_x_72:
        /* <DEDUP_REMOVED lines=10> */
.L_x_75:
[----:B------:R-:W-:Y:S05]  /*a5f0*/  BSYNC B1 ;  /* 0x0000000000017941 */ /* 0x000fea0003800000 */
.L_x_74:
        /* <DEDUP_REMOVED lines=10> */
.L_x_77:
[----:B------:R-:W-:Y:S05]  /*a6a0*/  BSYNC B1 ;  /* 0x0000000000017941 */ /* 0x000fea0003800000 */
.L_x_76:
        /* <DEDUP_REMOVED lines=10> */
.L_x_79:
[----:B------:R-:W-:Y:S05]  /*a750*/  BSYNC B1 ;  /* 0x0000000000017941 */ /* 0x000fea0003800000 */
.L_x_78:
        /* <DEDUP_REMOVED lines=10> */
.L_x_81:
[----:B------:R-:W-:Y:S05]  /*a800*/  BSYNC B1 ;  /* 0x0000000000017941 */ /* 0x000fea0003800000 */
.L_x_80:
        /* <DEDUP_REMOVED lines=10> */
.L_x_83:
[----:B------:R-:W-:Y:S05]  /*a8b0*/  BSYNC B1 ;  /* 0x0000000000017941 */ /* 0x000fea0003800000 */
.L_x_82:
        /* <DEDUP_REMOVED lines=10> */
.L_x_85:
[----:B------:R-:W-:Y:S05]  /*a960*/  BSYNC B1 ;  /* 0x0000000000017941 */ /* 0x000fea0003800000 */
.L_x_84:
        /* <DEDUP_REMOVED lines=10> */
.L_x_87:
[----:B------:R-:W-:Y:S05]  /*aa10*/  BSYNC B1 ;  /* 0x0000000000017941 */ /* 0x000fea0003800000 */
.L_x_86:
        /* <DEDUP_REMOVED lines=10> */
.L_x_89:
[----:B------:R-:W-:Y:S05]  /*aac0*/  BSYNC B1 ;  /* 0x0000000000017941 */ /* 0x000fea0003800000 */
.L_x_88:
        /* <DEDUP_REMOVED lines=10> */
.L_x_91:
[----:B------:R-:W-:Y:S05]  /*ab70*/  BSYNC B1 ;  /* 0x0000000000017941 */ /* 0x000fea0003800000 */
.L_x_90:
        /* <DEDUP_REMOVED lines=10> */
.L_x_93:
[----:B------:R-:W-:Y:S05]  /*ac20*/  BSYNC B1 ;  /* 0x0000000000017941 */ /* 0x000fea0003800000 */
.L_x_92:
        /* <DEDUP_REMOVED lines=10> */
.L_x_95:
[----:B------:R-:W-:Y:S05]  /*acd0*/  BSYNC B1 ;  /* 0x0000000000017941 */ /* 0x000fea0003800000 */
.L_x_94:
        /* <DEDUP_REMOVED lines=10> */
.L_x_97:
[----:B------:R-:W-:Y:S05]  /*ad80*/  BSYNC B1 ;  /* 0x0000000000017941 */ /* 0x000fea0003800000 */
.L_x_96:
        /* <DEDUP_REMOVED lines=10> */
.L_x_99:
[----:B------:R-:W-:Y:S05]  /*ae30*/  BSYNC B1 ;  /* 0x0000000000017941 */ /* 0x000fea0003800000 */
.L_x_98:
        /* <DEDUP_REMOVED lines=10> */
.L_x_101:
[----:B------:R-:W-:Y:S05]  /*aee0*/  BSYNC B1 ;  /* 0x0000000000017941 */ /* 0x000fea0003800000 */
.L_x_100:
        /* <DEDUP_REMOVED lines=10> */
.L_x_103:
[----:B------:R-:W-:Y:S05]  /*af90*/  BSYNC B1 ;  /* 0x0000000000017941 */ /* 0x000fea0003800000 */
.L_x_102:
        /* <DEDUP_REMOVED lines=10> */
.L_x_105:
[----:B------:R-:W-:Y:S05]  /*b040*/  BSYNC B1 ;  /* 0x0000000000017941 */ /* 0x000fea0003800000 */
.L_x_104:
        /* <DEDUP_REMOVED lines=10> */
.L_x_107:
[----:B------:R-:W-:Y:S05]  /*b0f0*/  BSYNC B1 ;  /* 0x0000000000017941 */ /* 0x000fea0003800000 */
.L_x_106:
        /* <DEDUP_REMOVED lines=10> */
.L_x_109:
[----:B------:R-:W-:Y:S05]  /*b1a0*/  BSYNC B1 ;  /* 0x0000000000017941 */ /* 0x000fea0003800000 */
.L_x_108:
        /* <DEDUP_REMOVED lines=10> */
.L_x_111:
[----:B------:R-:W-:Y:S05]  /*b250*/  BSYNC B1 ;  /* 0x0000000000017941 */ /* 0x000fea0003800000 */
.L_x_110:
        /* <DEDUP_REMOVED lines=10> */
.L_x_113:
[----:B------:R-:W-:Y:S05]  /*b300*/  BSYNC B1 ;  /* 0x0000000000017941 */ /* 0x000fea0003800000 */
.L_x_112:
        /* <DEDUP_REMOVED lines=10> */
.L_x_115:
[----:B------:R-:W-:Y:S05]  /*b3b0*/  BSYNC B1 ;  /* 0x0000000000017941 */ /* 0x000fea0003800000 */
.L_x_114:
        /* <DEDUP_REMOVED lines=10> */
.L_x_117:
[----:B------:R-:W-:Y:S05]  /*b460*/  BSYNC B1 ;  /* 0x0000000000017941 */ /* 0x000fea0003800000 */
.L_x_116:
        /* <DEDUP_REMOVED lines=10> */
.L_x_119:
[----:B------:R-:W-:Y:S05]  /*b510*/  BSYNC B1 ;  /* 0x0000000000017941 */ /* 0x000fea0003800000 */
.L_x_118:
        /* <DEDUP_REMOVED lines=10> */
.L_x_121:
[----:B------:R-:W-:Y:S05]  /*b5c0*/  BSYNC B1 ;  /* 0x0000000000017941 */ /* 0x000fea0003800000 */
.L_x_120:
        /* <DEDUP_REMOVED lines=10> */
.L_x_123:
[----:B------:R-:W-:Y:S05]  /*b670*/  BSYNC B1 ;  /* 0x0000000000017941 */ /* 0x000fea0003800000 */
.L_x_122:
        /* <DEDUP_REMOVED lines=10> */
.L_x_125:
[----:B------:R-:W-:Y:S05]  /*b720*/  BSYNC B1 ;  /* 0x0000000000017941 */ /* 0x000fea0003800000 */
.L_x_124:
        /* <DEDUP_REMOVED lines=10> */
.L_x_127:
[----:B------:R-:W-:Y:S05]  /*b7d0*/  BSYNC B1 ;  /* 0x0000000000017941 */ /* 0x000fea0003800000 */
.L_x_126:
        /* <DEDUP_REMOVED lines=10> */
.L_x_129:
[----:B------:R-:W-:Y:S05]  /*b880*/  BSYNC B1 ;  /* 0x0000000000017941 */ /* 0x000fea0003800000 */
.L_x_128:
        /* <DEDUP_REMOVED lines=10> */
.L_x_131:
[----:B------:R-:W-:Y:S05]  /*b930*/  BSYNC B1 ;  /* 0x0000000000017941 */ /* 0x000fea0003800000 */
.L_x_130:
        /* <DEDUP_REMOVED lines=10> */
.L_x_133:
[----:B------:R-:W-:Y:S05]  /*b9e0*/  BSYNC B1 ;  /* 0x0000000000017941 */ /* 0x000fea0003800000 */
.L_x_132:
        /* <DEDUP_REMOVED lines=10> */
.L_x_135:
[----:B------:R-:W-:Y:S05]  /*ba90*/  BSYNC B1 ;  /* 0x0000000000017941 */ /* 0x000fea0003800000 */
.L_x_134:
        /* <DEDUP_REMOVED lines=10> */
.L_x_137:
[----:B------:R-:W-:Y:S05]  /*bb40*/  BSYNC B1 ;  /* 0x0000000000017941 */ /* 0x000fea0003800000 */
.L_x_136:
        /* <DEDUP_REMOVED lines=10> */
.L_x_139:
[----:B------:R-:W-:Y:S05]  /*bbf0*/  BSYNC B1 ;  /* 0x0000000000017941 */ /* 0x000fea0003800000 */
.L_x_138:
        /* <DEDUP_REMOVED lines=10> */
.L_x_141:
[----:B------:R-:W-:Y:S05]  /*bca0*/  BSYNC B1 ;  /* 0x0000000000017941 */ /* 0x000fea0003800000 */
.L_x_140:
        /* <DEDUP_REMOVED lines=10> */
.L_x_143:
[----:B------:R-:W-:Y:S05]  /*bd50*/  BSYNC B1 ;  /* 0x0000000000017941 */ /* 0x000fea0003800000 */
.L_x_142:
        /* <DEDUP_REMOVED lines=10> */
.L_x_145:
[----:B------:R-:W-:Y:S05]  /*be00*/  BSYNC B1 ;  /* 0x0000000000017941 */ /* 0x000fea0003800000 */
.L_x_144:
        /* <DEDUP_REMOVED lines=10> */
.L_x_147:
[----:B------:R-:W-:Y:S05]  /*beb0*/  BSYNC B1 ;  /* 0x0000000000017941 */ /* 0x000fea0003800000 */
.L_x_146:
        /* <DEDUP_REMOVED lines=10> */
.L_x_149:
[----:B------:R-:W-:Y:S05]  /*bf60*/  BSYNC B1 ;  /* 0x0000000000017941 */ /* 0x000fea0003800000 */
.L_x_148:
        /* <DEDUP_REMOVED lines=10> */
.L_x_151:
[----:B------:R-:W-:Y:S05]  /*c010*/  BSYNC B1 ;  /* 0x0000000000017941 */ /* 0x000fea0003800000 */
.L_x_150:
        /* <DEDUP_REMOVED lines=10> */
.L_x_153:
[----:B------:R-:W-:Y:S05]  /*c0c0*/  BSYNC B1 ;  /* 0x0000000000017941 */ /* 0x000fea0003800000 */
.L_x_152:
        /* <DEDUP_REMOVED lines=10> */
.L_x_155:
[----:B------:R-:W-:Y:S05]  /*c170*/  BSYNC B1 ;  /* 0x0000000000017941 */ /* 0x000fea0003800000 */
.L_x_154:
        /* <DEDUP_REMOVED lines=10> */
.L_x_157:
[----:B------:R-:W-:Y:S05]  /*c220*/  BSYNC B1 ;  /* 0x0000000000017941 */ /* 0x000fea0003800000 */
.L_x_156:
        /* <DEDUP_REMOVED lines=10> */
.L_x_159:
[----:B------:R-:W-:Y:S05]  /*c2d0*/  BSYNC B1 ;  /* 0x0000000000017941 */ /* 0x000fea0003800000 */
.L_x_158:
        /* <DEDUP_REMOVED lines=10> */
.L_x_161:
[----:B------:R-:W-:Y:S05]  /*c380*/  BSYNC B1 ;  /* 0x0000000000017941 */ /* 0x000fea0003800000 */
.L_x_160:
        /* <DEDUP_REMOVED lines=10> */
.L_x_163:
[----:B------:R-:W-:Y:S05]  /*c430*/  BSYNC B1 ;  /* 0x0000000000017941 */ /* 0x000fea0003800000 */
.L_x_162:
        /* <DEDUP_REMOVED lines=10> */
.L_x_165:
[----:B------:R-:W-:Y:S05]  /*c4e0*/  BSYNC B1 ;  /* 0x0000000000017941 */ /* 0x000fea0003800000 */
.L_x_164:
        /* <DEDUP_REMOVED lines=10> */
.L_x_167:
[----:B------:R-:W-:Y:S05]  /*c590*/  BSYNC B1 ;  /* 0x0000000000017941 */ /* 0x000fea0003800000 */
.L_x_166:
        /* <DEDUP_REMOVED lines=10> */
.L_x_169:
[----:B------:R-:W-:Y:S05]  /*c640*/  BSYNC B1 ;  /* 0x0000000000017941 */ /* 0x000fea0003800000 */
.L_x_168:
        /* <DEDUP_REMOVED lines=10> */
.L_x_171:
[----:B------:R-:W-:Y:S05]  /*c6f0*/  BSYNC B1 ;  /* 0x0000000000017941 */ /* 0x000fea0003800000 */
.L_x_170:
        /* <DEDUP_REMOVED lines=10> */
.L_x_173:
[----:B------:R-:W-:Y:S05]  /*c7a0*/  BSYNC B1 ;  /* 0x0000000000017941 */ /* 0x000fea0003800000 */
.L_x_172:
        /* <DEDUP_REMOVED lines=10> */
.L_x_175:
[----:B------:R-:W-:Y:S05]  /*c850*/  BSYNC B1 ;  /* 0x0000000000017941 */ /* 0x000fea0003800000 */
.L_x_174:
        /* <DEDUP_REMOVED lines=10> */
.L_x_177:
[----:B------:R-:W-:Y:S05]  /*c900*/  BSYNC B1 ;  /* 0x0000000000017941 */ /* 0x000fea0003800000 */
.L_x_176:
        /* <DEDUP_REMOVED lines=10> */
.L_x_179:
[----:B------:R-:W-:Y:S05]  /*c9b0*/  BSYNC B1 ;  /* 0x0000000000017941 */ /* 0x000fea0003800000 */
.L_x_178:
        /* <DEDUP_REMOVED lines=10> */
.L_x_181:
[----:B------:R-:W-:Y:S05]  /*ca60*/  BSYNC B1 ;  /* 0x0000000000017941 */ /* 0x000fea0003800000 */
.L_x_180:
        /* <DEDUP_REMOVED lines=10> */
.L_x_183:
[----:B------:R-:W-:Y:S05]  /*cb10*/  BSYNC B1 ;  /* 0x0000000000017941 */ /* 0x000fea0003800000 */
.L_x_182:
        /* <DEDUP_REMOVED lines=10> */
.L_x_185:
[----:B------:R-:W-:Y:S05]  /*cbc0*/  BSYNC B1 ;  /* 0x0000000000017941 */ /* 0x000fea0003800000 */
.L_x_184:
        /* <DEDUP_REMOVED lines=10> */
.L_x_187:
[----:B------:R-:W-:Y:S05]  /*cc70*/  BSYNC B1 ;  /* 0x0000000000017941 */ /* 0x000fea0003800000 */
.L_x_186:
        /* <DEDUP_REMOVED lines=10> */
.L_x_189:
[----:B------:R-:W-:Y:S05]  /*cd20*/  BSYNC B1 ;  /* 0x0000000000017941 */ /* 0x000fea0003800000 */
.L_x_188:
        /* <DEDUP_REMOVED lines=10> */
.L_x_191:
[----:B------:R-:W-:Y:S05]  /*cdd0*/  BSYNC B1 ;  /* 0x0000000000017941 */ /* 0x000fea0003800000 */
.L_x_190:
        /* <DEDUP_REMOVED lines=10> */
.L_x_193:
[----:B------:R-:W-:Y:S05]  /*ce80*/  BSYNC B1 ;  /* 0x0000000000017941 */ /* 0x000fea0003800000 */
.L_x_192:
        /* <DEDUP_REMOVED lines=10> */
.L_x_195:
[----:B------:R-:W-:Y:S05]  /*cf30*/  BSYNC B1 ;  /* 0x0000000000017941 */ /* 0x000fea0003800000 */
.L_x_194:
        /* <DEDUP_REMOVED lines=10> */
.L_x_197:
[----:B------:R-:W-:Y:S05]  /*cfe0*/  BSYNC B1 ;  /* 0x0000000000017941 */ /* 0x000fea0003800000 */
.L_x_196:
        /* <DEDUP_REMOVED lines=10> */
.L_x_199:
[----:B------:R-:W-:Y:S05]  /*d090*/  BSYNC B1 ;  /* 0x0000000000017941 */ /* 0x000fea0003800000 */
.L_x_198:
        /* <DEDUP_REMOVED lines=10> */
.L_x_201:
[----:B------:R-:W-:Y:S05]  /*d140*/  BSYNC B1 ;  /* 0x0000000000017941 */ /* 0x000fea0003800000 */
.L_x_200:
        /* <DEDUP_REMOVED lines=10> */
.L_x_203:
[----:B------:R-:W-:Y:S05]  /*d1f0*/  BSYNC B1 ;  /* 0x0000000000017941 */ /* 0x000fea0003800000 */
.L_x_202:
        /* <DEDUP_REMOVED lines=10> */
.L_x_205:
[----:B------:R-:W-:Y:S05]  /*d2a0*/  BSYNC B1 ;  /* 0x0000000000017941 */ /* 0x000fea0003800000 */
.L_x_204:
        /* <DEDUP_REMOVED lines=10> */
.L_x_207:
[----:B------:R-:W-:Y:S05]  /*d350*/  BSYNC B1 ;  /* 0x0000000000017941 */ /* 0x000fea0003800000 */
.L_x_206:
        /* <DEDUP_REMOVED lines=10> */
.L_x_209:
[----:B------:R-:W-:Y:S05]  /*d400*/  BSYNC B1 ;  /* 0x0000000000017941 */ /* 0x000fea0003800000 */
.L_x_208:
        /* <DEDUP_REMOVED lines=10> */
.L_x_211:
[----:B------:R-:W-:Y:S05]  /*d4b0*/  BSYNC B1 ;  /* 0x0000000000017941 */ /* 0x000fea0003800000 */
.L_x_210:
        /* <DEDUP_REMOVED lines=10> */
.L_x_213:
[----:B------:R-:W-:Y:S05]  /*d560*/  BSYNC B1 ;  /* 0x0000000000017941 */ /* 0x000fea0003800000 */
.L_x_212:
        /* <DEDUP_REMOVED lines=10> */
.L_x_215:
[----:B------:R-:W-:Y:S05]  /*d610*/  BSYNC B1 ;  /* 0x0000000000017941 */ /* 0x000fea0003800000 */
.L_x_214:
        /* <DEDUP_REMOVED lines=10> */
.L_x_217:
[----:B------:R-:W-:Y:S05]  /*d6c0*/  BSYNC B1 ;  /* 0x0000000000017941 */ /* 0x000fea0003800000 */
.L_x_216:
        /* <DEDUP_REMOVED lines=10> */
.L_x_219:
[----:B------:R-:W-:Y:S05]  /*d770*/  BSYNC B1 ;  /* 0x0000000000017941 */ /* 0x000fea0003800000 */
.L_x_218:
        /* <DEDUP_REMOVED lines=10> */
.L_x_221:
[----:B------:R-:W-:Y:S05]  /*d820*/  BSYNC B1 ;  /* 0x0000000000017941 */ /* 0x000fea0003800000 */
.L_x_220:
        /* <DEDUP_REMOVED lines=10> */
.L_x_223:
[----:B------:R-:W-:Y:S05]  /*d8d0*/  BSYNC B1 ;  /* 0x0000000000017941 */ /* 0x000fea0003800000 */
.L_x_222:
        /* <DEDUP_REMOVED lines=10> */
.L_x_225:
[----:B------:R-:W-:Y:S05]  /*d980*/  BSYNC B1 ;  /* 0x0000000000017941 */ /* 0x000fea0003800000 */
.L_x_224:
        /* <DEDUP_REMOVED lines=10> */
.L_x_227:
[----:B------:R-:W-:Y:S05]  /*da30*/  BSYNC B1 ;  /* 0x0000000000017941 */ /* 0x000fea0003800000 */
.L_x_226:
        /* <DEDUP_REMOVED lines=10> */
.L_x_229:
[----:B------:R-:W-:Y:S05]  /*dae0*/  BSYNC B1 ;  /* 0x0000000000017941 */ /* 0x000fea0003800000 */
.L_x_228:
        /* <DEDUP_REMOVED lines=10> */
.L_x_231:
[----:B------:R-:W-:Y:S05]  /*db90*/  BSYNC B1 ;  /* 0x0000000000017941 */ /* 0x000fea0003800000 */
.L_x_230:
        /* <DEDUP_REMOVED lines=10> */
.L_x_233:
[----:B------:R-:W-:Y:S05]  /*dc40*/  BSYNC B1 ;  /* 0x0000000000017941 */ /* 0x000fea0003800000 */
.L_x_232:
        /* <DEDUP_REMOVED lines=10> */
.L_x_235:
[----:B------:R-:W-:Y:S05]  /*dcf0*/  BSYNC B1 ;  /* 0x0000000000017941 */ /* 0x000fea0003800000 */
.L_x_234:
        /* <DEDUP_REMOVED lines=10> */
.L_x_237:
[----:B------:R-:W-:Y:S05]  /*dda0*/  BSYNC B1 ;  /* 0x0000000000017941 */ /* 0x000fea0003800000 */
.L_x_236:
        /* <DEDUP_REMOVED lines=10> */
.L_x_239:
[----:B------:R-:W-:Y:S05]  /*de50*/  BSYNC B1 ;  /* 0x0000000000017941 */ /* 0x000fea0003800000 */
.L_x_238:
        /* <DEDUP_REMOVED lines=10> */
.L_x_241:
[----:B------:R-:W-:Y:S05]  /*df00*/  BSYNC B1 ;  /* 0x0000000000017941 */ /* 0x000fea0003800000 */
.L_x_240:
        /* <DEDUP_REMOVED lines=10> */
.L_x_243:
[----:B------:R-:W-:Y:S05]  /*dfb0*/  BSYNC B1 ;  /* 0x0000000000017941 */ /* 0x000fea0003800000 */
.L_x_242:
        /* <DEDUP_REMOVED lines=10> */
.L_x_245:
[----:B------:R-:W-:Y:S05]  /*e060*/  BSYNC B1 ;  /* 0x0000000000017941 */ /* 0x000fea0003800000 */
.L_x_244:
        /* <DEDUP_REMOVED lines=10> */
.L_x_247:
[----:B------:R-:W-:Y:S05]  /*e110*/  BSYNC B1 ;  /* 0x0000000000017941 */ /* 0x000fea0003800000 */
.L_x_246:
        /* <DEDUP_REMOVED lines=10> */
.L_x_249:
[----:B------:R-:W-:Y:S05]  /*e1c0*/  BSYNC B1 ;  /* 0x0000000000017941 */ /* 0x000fea0003800000 */
.L_x_248:
        /* <DEDUP_REMOVED lines=10> */
.L_x_251:
[----:B------:R-:W-:Y:S05]  /*e270*/  BSYNC B1 ;  /* 0x0000000000017941 */ /* 0x000fea0003800000 */
.L_x_250:
        /* <DEDUP_REMOVED lines=10> */
.L_x_253:
[----:B------:R-:W-:Y:S05]  /*e320*/  BSYNC B1 ;  /* 0x0000000000017941 */ /* 0x000fea0003800000 */
.L_x_252:
        /* <DEDUP_REMOVED lines=10> */
.L_x_255:
[----:B------:R-:W-:Y:S05]  /*e3d0*/  BSYNC B1 ;  /* 0x0000000000017941 */ /* 0x000fea0003800000 */
.L_x_254:
        /* <DEDUP_REMOVED lines=10> */
.L_x_257:
[----:B------:R-:W-:Y:S05]  /*e480*/  BSYNC B1 ;  /* 0x0000000000017941 */ /* 0x000fea0003800000 */
.L_x_256:
        /* <DEDUP_REMOVED lines=10> */
.L_x_259:
[----:B------:R-:W-:Y:S05]  /*e530*/  BSYNC B1 ;  /* 0x0000000000017941 */ /* 0x000fea0003800000 */
.L_x_258:
        /* <DEDUP_REMOVED lines=10> */
.L_x_261:
[----:B------:R-:W-:Y:S05]  /*e5e0*/  BSYNC B1 ;  /* 0x0000000000017941 */ /* 0x000fea0003800000 */
.L_x_260:
        /* <DEDUP_REMOVED lines=10> */
.L_x_263:
[----:B------:R-:W-:Y:S05]  /*e690*/  BSYNC B1 ;  /* 0x0000000000017941 */ /* 0x000fea0003800000 */
.L_x_262:
        /* <DEDUP_REMOVED lines=10> */
.L_x_265:
[----:B------:R-:W-:Y:S05]  /*e740*/  BSYNC B1 ;  /* 0x0000000000017941 */ /* 0x000fea0003800000 */
.L_x_264:
        /* <DEDUP_REMOVED lines=10> */
.L_x_267:
[----:B------:R-:W-:Y:S05]  /*e7f0*/  BSYNC B1 ;  /* 0x0000000000017941 */ /* 0x000fea0003800000 */
.L_x_266:
        /* <DEDUP_REMOVED lines=10> */
.L_x_269:
[----:B------:R-:W-:Y:S05]  /*e8a0*/  BSYNC B1 ;  /* 0x0000000000017941 */ /* 0x000fea0003800000 */
.L_x_268:
        /* <DEDUP_REMOVED lines=10> */
.L_x_271:
[----:B------:R-:W-:Y:S05]  /*e950*/  BSYNC B1 ;  /* 0x0000000000017941 */ /* 0x000fea0003800000 */
.L_x_270:
        /* <DEDUP_REMOVED lines=10> */
.L_x_273:
[----:B------:R-:W-:Y:S05]  /*ea00*/  BSYNC B1 ;  /* 0x0000000000017941 */ /* 0x000fea0003800000 */
.L_x_272:
        /* <DEDUP_REMOVED lines=10> */
.L_x_275:
[----:B------:R-:W-:Y:S05]  /*eab0*/  BSYNC B1 ;  /* 0x0000000000017941 */ /* 0x000fea0003800000 */
.L_x_274:
        /* <DEDUP_REMOVED lines=10> */
.L_x_277:
[----:B------:R-:W-:Y:S05]  /*eb60*/  BSYNC B1 ;  /* 0x0000000000017941 */ /* 0x000fea0003800000 */
.L_x_276:
        /* <DEDUP_REMOVED lines=10> */
.L_x_279:
[----:B------:R-:W-:Y:S05]  /*ec10*/  BSYNC B1 ;  /* 0x0000000000017941 */ /* 0x000fea0003800000 */
.L_x_278:
        /* <DEDUP_REMOVED lines=10> */
.L_x_281:
[----:B------:R-:W-:Y:S05]  /*ecc0*/  BSYNC B1 ;  /* 0x0000000000017941 */ /* 0x000fea0003800000 */
.L_x_280:
        /* <DEDUP_REMOVED lines=10> */
.L_x_283:
[----:B------:R-:W-:Y:S05]  /*ed70*/  BSYNC B1 ;  /* 0x0000000000017941 */ /* 0x000fea0003800000 */
.L_x_282:
[----:B0-234-:R-:W2:Y:S01]  /*ed80*/  LDL.LU R10, [R1+0x1f4] ;  /* 0x0001f400010a7983 */ /* 0x01dea20000300800 */
[----:B-----5:R-:W-:Y:S01]  /*ed90*/  SHF.L.U32 R11, R23, 0x10, RZ ;  /* 0x00000010170b7819 */ /* 0x020fe200000006ff */
        /* <DEDUP_REMOVED lines=8> */
.L_x_285:
[----:B------:R-:W-:Y:S05]  /*ee20*/  BSYNC B1 ;  /* 0x0000000000017941 */ /* 0x000fea0003800000 */
.L_x_284:
[----:B------:R-:W3:Y:S01]  /*ee30*/  LDL.LU R10, [R1+0x1f8] ;  /* 0x0001f800010a7983 */ /* 0x000ee20000300800 */
[----:B0----5:R-:W-:Y:S01]  /*ee40*/  IMAD.U32 R11, R23, 0x10000, RZ ;  /* 0x00010000170b7824 */ /* 0x021fe200078e00ff */
[----:B------:R-:W-:Y:S01]  /*ee50*/  ISETP.GT.AND P1, PT, R0, 0xf9, P0 ;  /* 0x000000f90000780c */ /* 0x000fe20000724270 */
[----:B------:R-:W-:Y:S01]  /*ee60*/  BSSY B1, `(.L_x_286) ;  /* 0x000000a000017945 */ /* 0x000fe20003800000 */
[----:B------:R-:W-:Y:S01]  /*ee70*/  IADD3 R169, P0, R3, 0x80, RZ ;  /* 0x0000008003a97810 */ /* 0x000fe20007f1e0ff */
[----:B------:R-:W-:-:S04]  /*ee80*/  FMUL R11, R11, R16 ;  /* 0x000000100b0b7220 */ /* 0x000fc80000400000 */
[----:B---3--:R-:W-:-:S05]  /*ee90*/  FFMA R11, R10, R2, R11 ;  /* 0x000000020a0b7223 */ /* 0x008fca000000000b */
[----:B------:R-:W-:-:S04]  /*eea0*/  F2FP.BF16.F32.PACK_AB R11, RZ, R11 ;  /* 0x0000000bff0b723e */ /* 0x000fc800000010ff */
[----:B------:R-:W-:Y:S01]  /*eeb0*/  PRMT R3, R11, 0x7610, R3 ;  /* 0x000076100b037816 */ /* 0x000fe20000000003 */
[----:B------:R-:W-:-:S04]  /*eec0*/  IMAD.X R11, RZ, RZ, UR7, P0 ;  /* 0x00000007ff0b7e24 */ /* 0x000fc800080e06ff */
[----:B------:R0:W-:Y:S01]  /*eed0*/  @P2 STG.E.U16 desc[UR36][R6.64+0x1f0], R3 ;  /* 0x0001f00306002986 */ /* 0x0001e2000c101524 */
[----:B------:R-:W-:Y:S05]  /*eee0*/  @!P1 BRA `(.L_x_287) ;  /* 0x0000000000049947 */ /* 0x000fea0003800000 */
[----:B------:R3:W5:Y:S02]  /*eef0*/  LDG.E.LTC128B.U16 R23, desc[UR36][R8.64+0x1f2] ;  /* 0x0001f22408177981 */ /* 0x000764000c1e1520 */
.L_x_287:
[----:B------:R-:W-:Y:S05]  /*ef00*/  BSYNC B1 ;  /* 0x0000000000017941 */ /* 0x000fea0003800000 */
.L_x_286:
[----:B------:R-:W4:Y:S01]  /*ef10*/  LDL.LU R10, [R1+0x1fc] ;  /* 0x0001fc00010a7983 */ /* 0x000f220000300800 */
[----:B0----5:R-:W-:Y:S01]  /*ef20*/  IMAD.U32 R3, R23, 0x10000, RZ ;  /* 0x0001000017037824 */ /* 0x021fe200078e00ff */
[----:B------:R-:W-:Y:S01]  /*ef30*/  ISETP.GT.AND P0, PT, R153, 0x80, PT ;  /* 0x000000809900780c */ /* 0x000fe20003f04270 */
[----:B--23--:R-:W-:Y:S02]  /*ef40*/  IMAD R8, R11, R14, RZ ;  /* 0x0000000e0b087224 */ /* 0x00cfe400078e02ff */
[----:B------:R-:W-:Y:S01]  /*ef50*/  FMUL R3, R3, R16 ;  /* 0x0000001003037220 */ /* 0x000fe20000400000 */
[----:B------:R-:W-:Y:S01]  /*ef60*/  ISETP.GT.AND P4, PT, R0, RZ, P0 ;  /* 0x000000ff0000720c */ /* 0x000fe20000784270 */
[C---:B------:R-:W-:Y:S02]  /*ef70*/  IMAD R167, R169.reuse, R15, R8 ;  /* 0x0000000fa9a77224 */ /* 0x040fe400078e0208 */
[----:B------:R-:W-:-:S05]  /*ef80*/  IMAD.WIDE.U32 R8, R169, R14, R20 ;  /* 0x0000000ea9087225 */ /* 0x000fca00078e0014 */
[----:B------:R-:W-:Y:S01]  /*ef90*/  IADD3 R9, R9, R167, RZ ;  /* 0x000000a709097210 */ /* 0x000fe20007ffe0ff */
[----:B----4-:R-:W-:Y:S01]  /*efa0*/  FFMA R3, R10, R2, R3 ;  /* 0x000000020a037223 */ /* 0x010fe20000000003 */
[----:B------:R-:W-:-:S04]  /*efb0*/  LEA R10, P2, R8, R12, 0x1 ;  /* 0x0000000c080a7211 */ /* 0x000fc800078408ff */
[----:B------:R-:W-:Y:S02]  /*efc0*/  F2FP.BF16.F32.PACK_AB R3, RZ, R3 ;  /* 0x00000003ff03723e */ /* 0x000fe400000010ff */
[--C-:B------:R-:W-:Y:S02]  /*efd0*/  LEA.HI.X R11, R8, R13, R9.reuse, 0x1, P2 ;  /* 0x0000000d080b7211 */ /* 0x100fe400010f0c09 */
[----:B------:R-:W-:-:S05]  /*efe0*/  PRMT R9, R3, 0x7610, R9 ;  /* 0x0000761003097816 */ /* 0x000fca0000000009 */
[----:B------:R0:W-:Y:S04]  /*eff0*/  @P1 STG.E.U16 desc[UR36][R6.64+0x1f2], R9 ;  /* 0x0001f20906001986 */ /* 0x0001e8000c101524 */
[----:B------:R-:W2:Y:S01]  /*f000*/  @P4 LDG.E.LTC128B.U16 R23, desc[UR36][R10.64] ;  /* 0x000000240a174981 */ /* 0x000ea2000c1e1520 */
[----:B-1----:R-:W-:Y:S01]  /*f010*/  IMAD.U32 R161, RZ, RZ, UR8 ;  /* 0x00000008ffa17e24 */ /* 0x002fe2000f8e00ff */
[----:B------:R-:W-:Y:S01]  /*f020*/  MOV R165, UR8 ;  /* 0x0000000800a57c02 */ /* 0x000fe20008000f00 */
[----:B------:R-:W-:Y:S01]  /*f030*/  IMAD.U32 R164, RZ, RZ, UR9 ;  /* 0x00000009ffa47e24 */ /* 0x000fe2000f8e00ff */
[----:B------:R-:W-:Y:S01]  /*f040*/  ISETP.GT.AND P2, PT, R0, 0x1, P0 ;  /* 0x000000010000780c */ /* 0x000fe20000744270 */
[----:B------:R-:W-:Y:S01]  /*f050*/  IMAD.SHL.U32 R161, R161, 0x100, RZ ;  /* 0x00000100a1a17824 */ /* 0x000fe200078e00ff */
[----:B------:R-:W-:Y:S01]  /*f060*/  BSSY B1, `(.L_x_288) ;  /* 0x0000011000017945 */ /* 0x000fe20003800000 */
[----:B0-----:R-:W-:Y:S01]  /*f070*/  IMAD.WIDE.U32 R8, R169, R14, R18 ;  /* 0x0000000ea9087225 */ /* 0x001fe200078e0012 */
[----:B------:R-:W-:-:S03]  /*f080*/  SHF.L.U64.HI R165, R165, 0x8, R164 ;  /* 0x00000008a5a57819 */ /* 0x000fc600000102a4 */
[----:B------:R-:W-:Y:S02]  /*f090*/  IMAD.IADD R9, R167, 0x1, R9 ;  /* 0x00000001a7097824 */ /* 0x000fe400078e0209 */
[----:B------:R-:W-:Y:S01]  /*f0a0*/  IMAD.WIDE.U32 R162, R22, UR43, R8 ;  /* 0x0000002b16a27c25 */ /* 0x000fe2000f8e0008 */
[----:B------:R-:W-:-:S03]  /*f0b0*/  IADD3 R8, P1, R161, R4, RZ ;  /* 0x00000004a1087210 */ /* 0x000fc60007f3e0ff */
[----:B------:R-:W-:Y:S01]  /*f0c0*/  IMAD.IADD R7, R159, 0x1, R163 ;  /* 0x000000019f077824 */ /* 0x000fe200078e02a3 */
[----:B------:R-:W-:Y:S02]  /*f0d0*/  IADD3.X R9, R165, R5, RZ, P1, !PT ;  /* 0x00000005a5097210 */ /* 0x000fe40000ffe4ff */
[----:B------:R-:W-:-:S04]  /*f0e0*/  LEA R6, P3, R162, R12, 0x1 ;  /* 0x0000000ca2067211 */ /* 0x000fc800078608ff */
[----:B------:R-:W-:Y:S01]  /*f0f0*/  LEA.HI.X R7, R162, R13, R7, 0x1, P3 ;  /* 0x0000000da2077211 */ /* 0x000fe200018f0c07 */
[----:B--2---:R-:W-:-:S04]  /*f100*/  IMAD.U32 R3, R23, 0x10000, RZ ;  /* 0x0001000017037824 */ /* 0x004fc800078e00ff */
[----:B------:R-:W-:-:S04]  /*f110*/  FMUL R3, R3, R16 ;  /* 0x0000001003037220 */ /* 0x000fc80000400000 */
[----:B------:R-:W-:-:S05]  /*f120*/  FFMA R3, R24, R2, R3 ;  /* 0x0000000218037223 */ /* 0x000fca0000000003 */
[----:B------:R-:W-:-:S05]  /*f130*/  F2FP.BF16.F32.PACK_AB R3, RZ, R3 ;  /* 0x00000003ff03723e */ /* 0x000fca00000010ff */
[----:B------:R0:W-:Y:S01]  /*f140*/  @P4 STG.E.U16 desc[UR36][R8.64], R3 ;  /* 0x0000000308004986 */ /* 0x0001e2000c101524 */
[----:B------:R-:W-:Y:S05]  /*f150*/  @!P2 BRA `(.L_x_289) ;  /* 0x000000000004a947 */ /* 0x000fea0003800000 */
[----:B------:R1:W5:Y:S02]  /*f160*/  LDG.E.LTC128B.U16 R23, desc[UR36][R6.64+0x2] ;  /* 0x0000022406177981 */ /* 0x000364000c1e1520 */
.L_x_289:
[----:B------:R-:W-:Y:S05]  /*f170*/  BSYNC B1 ;  /* 0x0000000000017941 */ /* 0x000fea0003800000 */
.L_x_288:
[----:B0----5:R-:W-:Y:S01]  /*f180*/  IMAD.U32 R3, R23, 0x10000, RZ ;  /* 0x0001000017037824 */ /* 0x021fe200078e00ff */
[----:B------:R-:W-:Y:S01]  /*f190*/  ISETP.GT.AND P1, PT, R153, 0x88, PT ;  /* 0x000000889900780c */ /* 0x000fe20003f24270 */
[----:B------:R-:W-:Y:S01]  /*f1a0*/  IMAD.WIDE.U32 R14, R169, R14, R156 ;  /* 0x0000000ea90e7225 */ /* 0x000fe200078e009c */
[----:B------:R-:W-:Y:S03]  /*f1b0*/  BSSY B1, `(.L_x_290) ;  /* 0x0000010000017945 */ /* 0x000fe60003800000 */
[----:B------:R-:W-:Y:S01]  /*f1c0*/  FMUL R10, R3, R16 ;  /* 0x00000010030a7220 */ /* 0x000fe20000400000 */
[----:B------:R-:W-:Y:S01]  /*f1d0*/  ISETP.GT.AND P3, PT, R0, RZ, P1 ;  /* 0x000000ff0000720c */ /* 0x000fe20000f64270 */
[----:B------:R-:W-:Y:S01]  /*f1e0*/  IMAD.IADD R167, R167, 0x1, R15 ;  /* 0x00000001a7a77824 */ /* 0x000fe200078e020f */
[----:B------:R-:W-:Y:S01]  /*f1f0*/  IADD3 R154, P4, R154, R14, RZ ;  /* 0x0000000e9a9a7210 */ /* 0x000fe20007f9e0ff */
[----:B------:R-:W-:Y:S01]  /*f200*/  FFMA R10, R25, R2, R10 ;  /* 0x00000002190a7223 */ /* 0x000fe2000000000a */
[----:B------:R-:W-:-:S03]  /*f210*/  IADD3 R14, P5, R18, R14, RZ ;  /* 0x0000000e120e7210 */ /* 0x000fc60007fbe0ff */
[--C-:B------:R-:W-:Y:S01]  /*f220*/  IMAD.X R20, R167, 0x1, R21.reuse, P4 ;  /* 0x00000001a7147824 */ /* 0x100fe200020e0615 */
[----:B------:R-:W-:Y:S02]  /*f230*/  F2FP.BF16.F32.PACK_AB R3, RZ, R10 ;  /* 0x0000000aff03723e */ /* 0x000fe400000010ff */
[C---:B------:R-:W-:Y:S02]  /*f240*/  LEA R10, P4, R154.reuse, R12, 0x1 ;  /* 0x0000000c9a0a7211 */ /* 0x040fe400078808ff */
[----:B------:R-:W-:Y:S02]  /*f250*/  PRMT R21, R3, 0x7610, R21 ;  /* 0x0000761003157816 */ /* 0x000fe40000000015 */
[----:B------:R-:W-:Y:S02]  /*f260*/  LEA.HI.X R11, R154, R13, R20, 0x1, P4 ;  /* 0x0000000d9a0b7211 */ /* 0x000fe400020f0c14 */
[----:B------:R-:W-:Y:S01]  /*f270*/  PRMT R3, R23, 0x7610, R3 ;  /* 0x0000761017037816 */ /* 0x000fe20000000003 */
[----:B------:R0:W-:Y:S01]  /*f280*/  @P2 STG.E.U16 desc[UR36][R8.64+0x2], R21 ;  /* 0x0000021508002986 */ /* 0x0001e2000c101524 */
[----:B------:R-:W-:Y:S05]  /*f290*/  @!P3 BRA `(.L_x_291) ;  /* 0x000000000004b947 */ /* 0x000fea0003800000 */
[----:B------:R2:W5:Y:S02]  /*f2a0*/  LDG.E.LTC128B.U16 R3, desc[UR36][R10.64] ;  /* 0x000000240a037981 */ /* 0x000564000c1e1520 */
.L_x_291:
[----:B------:R-:W-:Y:S05]  /*f2b0*/  BSYNC B1 ;  /* 0x0000000000017941 */ /* 0x000fea0003800000 */
.L_x_290:
[----:B--2--5:R-:W-:Y:S01]  /*f2c0*/  SHF.L.U32 R11, R3, 0x10, RZ ;  /* 0x00000010030b7819 */ /* 0x024fe200000006ff */
[----:B------:R-:W-:Y:S01]  /*f2d0*/  IMAD.X R15, R19, 0x1, R167, P5 ;  /* 0x00000001130f7824 */ /* 0x000fe200028e06a7 */
[----:B------:R-:W-:Y:S01]  /*f2e0*/  IADD3 R10, P2, R8, R160, RZ ;  /* 0x000000a0080a7210 */ /* 0x000fe20007f5e0ff */
[----:B------:R-:W-:Y:S01]  /*f2f0*/  BSSY B1, `(.L_x_292) ;  /* 0x000000d000017945 */ /* 0x000fe20003800000 */
[----:B------:R-:W-:Y:S01]  /*f300*/  ISETP.GT.AND P5, PT, R0, 0x1, P1 ;  /* 0x000000010000780c */ /* 0x000fe20000fa4270 */
[----:B------:R-:W-:Y:S01]  /*f310*/  FMUL R11, R11, R16 ;  /* 0x000000100b0b7220 */ /* 0x000fe20000400000 */
[----:B------:R-:W-:-:S04]  /*f320*/  IMAD.WIDE.U32 R22, R22, UR43, R14 ;  /* 0x0000002b16167c25 */ /* 0x000fc8000f8e000e */
[----:B------:R-:W-:Y:S01]  /*f330*/  FFMA R11, R26, R2, R11 ;  /* 0x000000021a0b7223 */ /* 0x000fe2000000000b */
[----:B------:R-:W-:Y:S01]  /*f340*/  IMAD.IADD R159, R159, 0x1, R23 ;  /* 0x000000019f9f7824 */ /* 0x000fe200078e0217 */
[----:B------:R-:W-:-:S03]  /*f350*/  LEA R12, P4, R22, R12, 0x1 ;  /* 0x0000000c160c7211 */ /* 0x000fc600078808ff */
[----:B------:R-:W-:Y:S01]  /*f360*/  F2FP.BF16.F32.PACK_AB R14, RZ, R11 ;  /* 0x0000000bff0e723e */ /* 0x000fe200000010ff */
[----:B------:R-:W-:Y:S01]  /*f370*/  IMAD.X R11, R9, 0x1, R158, P2 ;  /* 0x00000001090b7824 */ /* 0x000fe200010e069e */
[----:B------:R-:W-:-:S04]  /*f380*/  LEA.HI.X R13, R22, R13, R159, 0x1, P4 ;  /* 0x0000000d160d7211 */ /* 0x000fc800020f0c9f */
[----:B------:R2:W-:Y:S01]  /*f390*/  @P3 STG.E.U16 desc[UR36][R10.64], R14 ;  /* 0x0000000e0a003986 */ /* 0x0005e2000c101524 */
[----:B------:R-:W-:Y:S05]  /*f3a0*/  @!P5 BRA `(.L_x_293) ;  /* 0x000000000004d947 */ /* 0x000fea0003800000 */
[----:B------:R3:W5:Y:S02]  /*f3b0*/  LDG.E.LTC128B.U16 R3, desc[UR36][R12.64+0x2] ;  /* 0x000002240c037981 */ /* 0x000764000c1e1520 */
.L_x_293:
[----:B------:R-:W-:Y:S05]  /*f3c0*/  BSYNC B1 ;  /* 0x0000000000017941 */ /* 0x000fea0003800000 */
.L_x_292:
[----:B-----5:R-:W-:Y:S01]  /*f3d0*/  SHF.L.U32 R15, R3, 0x10, RZ ;  /* 0x00000010030f7819 */ /* 0x020fe200000006ff */
[----:B------:R-:W-:Y:S01]  /*f3e0*/  BSSY B1, `(.L_x_294) ;  /* 0x0000008000017945 */ /* 0x000fe20003800000 */
[----:B------:R-:W-:-:S03]  /*f3f0*/  ISETP.GT.AND P2, PT, R0, 0x8, P0 ;  /* 0x000000080000780c */ /* 0x000fc60000744270 */
[----:B--2---:R-:W-:-:S04]  /*f400*/  FMUL R14, R15, R16 ;  /* 0x000000100f0e7220 */ /* 0x004fc80000400000 */
[----:B------:R-:W-:-:S05]  /*f410*/  FFMA R14, R27, R2, R14 ;  /* 0x000000021b0e7223 */ /* 0x000fca000000000e */
[----:B------:R-:W-:-:S05]  /*f420*/  F2FP.BF16.F32.PACK_AB R14, RZ, R14 ;  /* 0x0000000eff0e723e */ /* 0x000fca00000010ff */
[----:B------:R2:W-:Y:S01]  /*f430*/  @P5 STG.E.U16 desc[UR36][R10.64+0x2], R14 ;  /* 0x0000020e0a005986 */ /* 0x0005e2000c101524 */
[----:B------:R-:W-:Y:S05]  /*f440*/  @!P2 BRA `(.L_x_295) ;  /* 0x000000000004a947 */ /* 0x000fea0003800000 */
[----:B------:R4:W5:Y:S02]  /*f450*/  LDG.E.LTC128B.U16 R3, desc[UR36][R6.64+0x10] ;  /* 0x0000102406037981 */ /* 0x000964000c1e1520 */
.L_x_295:
[----:B------:R-:W-:Y:S05]  /*f460*/  BSYNC B1 ;  /* 0x0000000000017941 */ /* 0x000fea0003800000 */
.L_x_294:
[----:B--2--5:R-:W-:Y:S01]  /*f470*/  IMAD.U32 R11, R3, 0x10000, RZ ;  /* 0x00010000030b7824 */ /* 0x024fe200078e00ff */
[----:B------:R-:W-:Y:S01]  /*f480*/  ISETP.GT.AND P3, PT, R0, 0x9, P0 ;  /* 0x000000090000780c */ /* 0x000fe20000764270 */
[----:B------:R-:W-:Y:S02]  /*f490*/  BSSY B1, `(.L_x_296) ;  /* 0x0000007000017945 */ /* 0x000fe40003800000 */
[----:B------:R-:W-:-:S04]  /*f4a0*/  FMUL R11, R11, R16 ;  /* 0x000000100b0b7220 */ /* 0x000fc80000400000 */
[----:B------:R-:W-:-:S05]  /*f4b0*/  FFMA R11, R28, R2, R11 ;  /* 0x000000021c0b7223 */ /* 0x000fca000000000b */
[----:B------:R-:W-:-:S05]  /*f4c0*/  F2FP.BF16.F32.PACK_AB R11, RZ, R11 ;  /* 0x0000000bff0b723e */ /* 0x000fca00000010ff */
[----:B------:R2:W-:Y:S01]  /*f4d0*/  @P2 STG.E.U16 desc[UR36][R8.64+0x10], R11 ;  /* 0x0000100b08002986 */ /* 0x0005e2000c101524 */
[----:B------:R-:W-:Y:S05]  /*f4e0*/  @!P3 BRA `(.L_x_297) ;  /* 0x000000000004b947 */ /* 0x000fea0003800000 */
[----:B------:R0:W5:Y:S02]  /*f4f0*/  LDG.E.LTC128B.U16 R3, desc[UR36][R6.64+0x12] ;  /* 0x0000122406037981 */ /* 0x000164000c1e1520 */
.L_x_297:
[----:B------:R-:W-:Y:S05]  /*f500*/  BSYNC B1 ;  /* 0x0000000000017941 */ /* 0x000fea0003800000 */
.L_x_296:
        /* <DEDUP_REMOVED lines=9> */
.L_x_299:
[----:B------:R-:W-:Y:S05]  /*f5a0*/  BSYNC B1 ;  /* 0x0000000000017941 */ /* 0x000fea0003800000 */
.L_x_298:
[----:B-----5:R-:W-:Y:S01]  /*f5b0*/  IMAD.U32 R11, R3, 0x10000, RZ ;  /* 0x00010000030b7824 */ /* 0x020fe200078e00ff */
[----:B--2---:R-:W-:Y:S01]  /*f5c0*/  IADD3 R10, P3, R160, R8, RZ ;  /* 0x00000008a00a7210 */ /* 0x004fe20007f7e0ff */
[----:B------:R-:W-:Y:S01]  /*f5d0*/  BSSY B1, `(.L_x_300) ;  /* 0x0000009000017945 */ /* 0x000fe20003800000 */
[----:B------:R-:W-:Y:S01]  /*f5e0*/  ISETP.GT.AND P2, PT, R0, 0x9, P1 ;  /* 0x000000090000780c */ /* 0x000fe20000f44270 */
[----:B------:R-:W-:-:S04]  /*f5f0*/  FMUL R11, R11, R16 ;  /* 0x000000100b0b7220 */ /* 0x000fc80000400000 */
[----:B------:R-:W-:-:S05]  /*f600*/  FFMA R11, R30, R2, R11 ;  /* 0x000000021e0b7223 */ /* 0x000fca000000000b */
[----:B------:R-:W-:Y:S02]  /*f610*/  F2FP.BF16.F32.PACK_AB R14, RZ, R11 ;  /* 0x0000000bff0e723e */ /* 0x000fe400000010ff */
[----:B------:R-:W-:-:S05]  /*f620*/  IADD3.X R11, R158, R9, RZ, P3, !PT ;  /* 0x000000099e0b7210 */ /* 0x000fca0001ffe4ff */
[----:B------:R2:W-:Y:S01]  /*f630*/  @P4 STG.E.U16 desc[UR36][R10.64+0x10], R14 ;  /* 0x0000100e0a004986 */ /* 0x0005e2000c101524 */
[----:B------:R-:W-:Y:S05]  /*f640*/  @!P2 BRA `(.L_x_301) ;  /* 0x000000000004a947 */ /* 0x000fea0003800000 */
[----:B------:R0:W5:Y:S02]  /*f650*/  LDG.E.LTC128B.U16 R3, desc[UR36][R12.64+0x12] ;  /* 0x000012240c037981 */ /* 0x000164000c1e1520 */
.L_x_301:
[----:B------:R-:W-:Y:S05]  /*f660*/  BSYNC B1 ;  /* 0x0000000000017941 */ /* 0x000fea0003800000 */
.L_x_300:
[----:B--2--5:R-:W-:Y:S01]  /*f670*/  IMAD.U32 R11, R3, 0x10000, RZ ;  /* 0x00010000030b7824 */ /* 0x024fe200078e00ff */
[----:B------:R-:W-:Y:S01]  /*f680*/  IADD3 R160, P3, P4, R160, R4, R161 ;  /* 0x00000004a0a07210 */ /* 0x000fe20007c7e0a1 */
[----:B------:R-:W-:Y:S01]  /*f690*/  BSSY B1, `(.L_x_302) ;  /* 0x0000009000017945 */ /* 0x000fe20003800000 */
[----:B------:R-:W-:Y:S01]  /*f6a0*/  ISETP.GT.AND P5, PT, R0, 0x10, P0 ;  /* 0x000000100000780c */ /* 0x000fe200007a4270 */
[----:B------:R-:W-:Y:S01]  /*f6b0*/  FMUL R10, R11, R16 ;  /* 0x000000100b0a7220 */ /* 0x000fe20000400000 */
[----:B------:R-:W-:-:S03]  /*f6c0*/  IADD3.X R161, R158, R5, R165, P3, P4 ;  /* 0x000000059ea17210 */ /* 0x000fc60001fe84a5 */
[----:B------:R-:W-:-:S05]  /*f6d0*/  FFMA R10, R31, R2, R10 ;  /* 0x000000021f0a7223 */ /* 0x000fca000000000a */
[----:B------:R-:W-:-:S05]  /*f6e0*/  F2FP.BF16.F32.PACK_AB R10, RZ, R10 ;  /* 0x0000000aff0a723e */ /* 0x000fca00000010ff */
[----:B------:R2:W-:Y:S01]  /*f6f0*/  @P2 STG.E.U16 desc[UR36][R160.64+0x12], R10 ;  /* 0x0000120aa0002986 */ /* 0x0005e2000c101524 */
[----:B------:R-:W-:Y:S05]  /*f700*/  @!P5 BRA `(.L_x_303) ;  /* 0x000000000004d947 */ /* 0x000fea0003800000 */
[----:B------:R0:W5:Y:S02]  /*f710*/  LDG.E.LTC128B.U16 R3, desc[UR36][R6.64+0x20] ;  /* 0x0000202406037981 */ /* 0x000164000c1e1520 */
.L_x_303:
[----:B------:R-:W-:Y:S05]  /*f720*/  BSYNC B1 ;  /* 0x0000000000017941 */ /* 0x000fea0003800000 */
.L_x_302:
[----:B-----5:R-:W-:Y:S01]  /*f730*/  IMAD.U32 R5, R3, 0x10000, RZ ;  /* 0x0001000003057824 */ /* 0x020fe200078e00ff */
        /* <DEDUP_REMOVED lines=8> */
.L_x_305:
[----:B------:R-:W-:Y:S05]  /*f7c0*/  BSYNC B1 ;  /* 0x0000000000017941 */ /* 0x000fea0003800000 */
.L_x_304:
[----:B0----5:R-:W-:Y:S01]  /*f7d0*/  IMAD.U32 R5, R3, 0x10000, RZ ;  /* 0x0001000003057824 */ /* 0x021fe200078e00ff */
        /* <DEDUP_REMOVED lines=8> */
.L_x_307:
[----:B------:R-:W-:Y:S05]  /*f860*/  BSYNC B1 ;  /* 0x0000000000017941 */ /* 0x000fea0003800000 */
.L_x_306:
[----:B-----5:R-:W-:Y:S01]  /*f870*/  SHF.L.U32 R5, R3, 0x10, RZ ;  /* 0x0000001003057819 */ /* 0x020fe200000006ff */
[----:B0-----:R-:W-:Y:S01]  /*f880*/  @P3 IMAD.MOV.U32 R4, RZ, RZ, R160 ;  /* 0x000000ffff043224 */ /* 0x001fe200078e00a0 */
[----:B------:R-:W-:Y:S01]  /*f890*/  ISETP.GT.AND P2, PT, R0, 0x11, P1 ;  /* 0x000000110000780c */ /* 0x000fe20000f44270 */
[----:B------:R-:W-:Y:S02]  /*f8a0*/  BSSY B1, `(.L_x_308) ;  /* 0x0000009000017945 */ /* 0x000fe40003800000 */
[----:B------:R-:W-:-:S04]  /*f8b0*/  FMUL R5, R5, R16 ;  /* 0x0000001005057220 */ /* 0x000fc80000400000 */
[----:B------:R-:W-:-:S05]  /*f8c0*/  FFMA R5, R34, R2, R5 ;  /* 0x0000000222057223 */ /* 0x000fca0000000005 */
[----:B------:R-:W-:-:S04]  /*f8d0*/  F2FP.BF16.F32.PACK_AB R5, RZ, R5 ;  /* 0x00000005ff05723e */ /* 0x000fc800000010ff */
[----:B--2---:R-:W-:Y:S01]  /*f8e0*/  PRMT R10, R5, 0x7610, R10 ;  /* 0x00007610050a7816 */ /* 0x004fe2000000000a */
[----:B------:R-:W-:-:S05]  /*f8f0*/  @P3 IMAD.MOV.U32 R5, RZ, RZ, R161 ;  /* 0x000000ffff053224 */ /* 0x000fca00078e00a1 */
[----:B------:R0:W-:Y:S01]  /*f900*/  @P3 STG.E.U16 desc[UR36][R4.64+0x20], R10 ;  /* 0x0000200a04003986 */ /* 0x0001e2000c101524 */
[----:B------:R-:W-:Y:S05]  /*f910*/  @!P2 BRA `(.L_x_309) ;  /* 0x000000000004a947 */ /* 0x000fea0003800000 */
[----:B------:R2:W5:Y:S02]  /*f920*/  LDG.E.LTC128B.U16 R3, desc[UR36][R12.64+0x22] ;  /* 0x000022240c037981 */ /* 0x000564000c1e1520 */
.L_x_309:
[----:B------:R-:W-:Y:S05]  /*f930*/  BSYNC B1 ;  /* 0x0000000000017941 */ /* 0x000fea0003800000 */
.L_x_308:
[----:B0----5:R-:W-:Y:S01]  /*f940*/  IMAD.U32 R5, R3, 0x10000, RZ ;  /* 0x0001000003057824 */ /* 0x021fe200078e00ff */
[----:B------:R-:W-:Y:S01]  /*f950*/  ISETP.GT.AND P3, PT, R0, 0x18, P0 ;  /* 0x000000180000780c */ /* 0x000fe20000764270 */
[----:B------:R-:W-:Y:S02]  /*f960*/  BSSY B1, `(.L_x_310) ;  /* 0x000000a000017945 */ /* 0x000fe40003800000 */
[----:B------:R-:W-:Y:S01]  /*f970*/  FMUL R4, R5, R16 ;  /* 0x0000001005047220 */ /* 0x000fe20000400000 */
[----:B------:R-:W-:-:S03]  /*f980*/  @P2 IMAD.MOV.U32 R5, RZ, RZ, R161 ;  /* 0x000000ffff052224 */ /* 0x000fc600078e00a1 */
[----:B------:R-:W-:-:S05]  /*f990*/  FFMA R4, R35, R2, R4 ;  /* 0x0000000223047223 */ /* 0x000fca0000000004 */
[----:B------:R-:W-:-:S04]  /*f9a0*/  F2FP.BF16.F32.PACK_AB R4, RZ, R4 ;  /* 0x00000004ff04723e */ /* 0x000fc800000010ff */
[----:B------:R-:W-:Y:S02]  /*f9b0*/  PRMT R10, R4, 0x7610, R10 ;  /* 0x00007610040a7816 */ /* 0x000fe4000000000a */
[----:B------:R-:W-:-:S05]  /*f9c0*/  @P2 MOV R4, R160 ;  /* 0x000000a000042202 */ /* 0x000fca0000000f00 */
[----:B------:R0:W-:Y:S01]  /*f9d0*/  @P2 STG.E.U16 desc[UR36][R4.64+0x22], R10 ;  /* 0x0000220a04002986 */ /* 0x0001e2000c101524 */
[----:B------:R-:W-:Y:S05]  /*f9e0*/  @!P3 BRA `(.L_x_311) ;  /* 0x000000000004b947 */ /* 0x000fea0003800000 */
[----:B------:R0:W5:Y:S02]  /*f9f0*/  LDG.E.LTC128B.U16 R3, desc[UR36][R6.64+0x30] ;  /* 0x0000302406037981 */ /* 0x000164000c1e1520 */
.L_x_311:
[----:B------:R-:W-:Y:S05]  /*fa00*/  BSYNC B1 ;  /* 0x0000000000017941 */ /* 0x000fea0003800000 */
.L_x_310:
        /* <DEDUP_REMOVED lines=9> */
.L_x_313:
[----:B------:R-:W-:Y:S05]  /*faa0*/  BSYNC B1 ;  /* 0x0000000000017941 */ /* 0x000fea0003800000 */
.L_x_312:
        /* <DEDUP_REMOVED lines=9> */
.L_x_315:
[----:B------:R-:W-:Y:S05]  /*fb40*/  BSYNC B1 ;  /* 0x0000000000017941 */ /* 0x000fea0003800000 */
.L_x_314:
[----:B-----5:R-:W-:Y:S01]  /*fb50*/  SHF.L.U32 R5, R3, 0x10, RZ ;  /* 0x0000001003057819 */ /* 0x020fe200000006ff */
[----:B0-----:R-:W-:Y:S01]  /*fb60*/  @P3 IMAD.MOV.U32 R4, RZ, RZ, R160 ;  /* 0x000000ffff043224 */ /* 0x001fe200078e00a0 */
[----:B------:R-:W-:Y:S01]  /*fb70*/  ISETP.GT.AND P2, PT, R0, 0x19, P1 ;  /* 0x000000190000780c */ /* 0x000fe20000f44270 */
[----:B------:R-:W-:Y:S02]  /*fb80*/  BSSY B1, `(.L_x_316) ;  /* 0x0000009000017945 */ /* 0x000fe40003800000 */
[----:B------:R-:W-:-:S04]  /*fb90*/  FMUL R5, R5, R16 ;  /* 0x0000001005057220 */ /* 0x000fc80000400000 */
[----:B------:R-:W-:-:S05]  /*fba0*/  FFMA R5, R38, R2, R5 ;  /* 0x0000000226057223 */ /* 0x000fca0000000005 */
[----:B------:R-:W-:-:S04]  /*fbb0*/  F2FP.BF16.F32.PACK_AB R5, RZ, R5 ;  /* 0x00000005ff05723e */ /* 0x000fc800000010ff */
[----:B------:R-:W-:Y:S01]  /*fbc0*/  PRMT R10, R5, 0x7610, R10 ;  /* 0x00007610050a7816 */ /* 0x000fe2000000000a */
[----:B------:R-:W-:-:S05]  /*fbd0*/  @P3 IMAD.MOV.U32 R5, RZ, RZ, R161 ;  /* 0x000000ffff053224 */ /* 0x000fca00078e00a1 */
[----:B------:R0:W-:Y:S01]  /*fbe0*/  @P3 STG.E.U16 desc[UR36][R4.64+0x30], R10 ;  /* 0x0000300a04003986 */ /* 0x0001e2000c101524 */
[----:B------:R-:W-:Y:S05]  /*fbf0*/  @!P2 BRA `(.L_x_317) ;  /* 0x000000000004a947 */ /* 0x000fea0003800000 */
[----:B------:R0:W5:Y:S02]  /*fc00*/  LDG.E.LTC128B.U16 R3, desc[UR36][R12.64+0x32] ;  /* 0x000032240c037981 */ /* 0x000164000c1e1520 */
.L_x_317:
[----:B------:R-:W-:Y:S05]  /*fc10*/  BSYNC B1 ;  /* 0x0000000000017941 */ /* 0x000fea0003800000 */
.L_x_316:
        /* <DEDUP_REMOVED lines=12> */
.L_x_319:
[----:B------:R-:W-:Y:S05]  /*fce0*/  BSYNC B1 ;  /* 0x0000000000017941 */ /* 0x000fea0003800000 */
.L_x_318:
        /* <DEDUP_REMOVED lines=9> */
.L_x_321:
[----:B------:R-:W-:Y:S05]  /*fd80*/  BSYNC B1 ;  /* 0x0000000000017941 */ /* 0x000fea0003800000 */
.L_x_320:
        /* <DEDUP_REMOVED lines=9> */
.L_x_323:
[----:B------:R-:W-:Y:S05]  /*fe20*/  BSYNC B1 ;  /* 0x0000000000017941 */ /* 0x000fea0003800000 */
.L_x_322:
        /* <DEDUP_REMOVED lines=12> */
.L_x_325:
[----:B------:R-:W-:Y:S05]  /*fef0*/  BSYNC B1 ;  /* 0x0000000000017941 */ /* 0x000fea0003800000 */
.L_x_324:
        /* <DEDUP_REMOVED lines=12> */
.L_x_327:
[----:B------:R-:W-:Y:S05]  /*ffc0*/  BSYNC B1 ;  /* 0x0000000000017941 */ /* 0x000fea0003800000 */
.L_x_326:
        /* <DEDUP_REMOVED lines=9> */
.L_x_329:
[----:B------:R-:W-:Y:S05]  /*10060*/  BSYNC B1 ;  /* 0x0000000000017941 */ /* 0x000fea0003800000 */
.L_x_328:
        /* <DEDUP_REMOVED lines=9> */
.L_x_331:
[----:B------:R-:W-:Y:S05]  /*10100*/  BSYNC B1 ;  /* 0x0000000000017941 */ /* 0x000fea0003800000 */
.L_x_330:
        /* <DEDUP_REMOVED lines=12> */
.L_x_333:
[----:B------:R-:W-:Y:S05]  /*101d0*/  BSYNC B1 ;  /* 0x0000000000017941 */ /* 0x000fea0003800000 */
.L_x_332:
        /* <DEDUP_REMOVED lines=12> */
.L_x_335:
[----:B------:R-:W-:Y:S05]  /*102a0*/  BSYNC B1 ;  /* 0x0000000000017941 */ /* 0x000fea0003800000 */
.L_x_334:
        /* <DEDUP_REMOVED lines=9> */
.L_x_337:
[----:B------:R-:W-:Y:S05]  /*10340*/  BSYNC B1 ;  /* 0x0000000000017941 */ /* 0x000fea0003800000 */
.L_x_336:
        /* <DEDUP_REMOVED lines=9> */
.L_x_339:
[----:B------:R-:W-:Y:S05]  /*103e0*/  BSYNC B1 ;  /* 0x0000000000017941 */ /* 0x000fea0003800000 */
.L_x_338:
        /* <DEDUP_REMOVED lines=12> */
.L_x_341:
[----:B------:R-:W-:Y:S05]  /*104b0*/  BSYNC B1 ;  /* 0x0000000000017941 */ /* 0x000fea0003800000 */
.L_x_340:
        /* <DEDUP_REMOVED lines=12> */
.L_x_343:
[----:B------:R-:W-:Y:S05]  /*10580*/  BSYNC B1 ;  /* 0x0000000000017941 */ /* 0x000fea0003800000 */
.L_x_342:
        /* <DEDUP_REMOVED lines=9> */
.L_x_345:
[----:B------:R-:W-:Y:S05]  /*10620*/  BSYNC B1 ;  /* 0x0000000000017941 */ /* 0x000fea0003800000 */
.L_x_344:
        /* <DEDUP_REMOVED lines=9> */
.L_x_347:
[----:B------:R-:W-:Y:S05]  /*106c0*/  BSYNC B1 ;  /* 0x0000000000017941 */ /* 0x000fea0003800000 */
.L_x_346:
        /* <DEDUP_REMOVED lines=12> */
.L_x_349:
[----:B------:R-:W-:Y:S05]  /*10790*/  BSYNC B1 ;  /* 0x0000000000017941 */ /* 0x000fea0003800000 */
.L_x_348:
        /* <DEDUP_REMOVED lines=12> */
.L_x_351:
[----:B------:R-:W-:Y:S05]  /*10860*/  BSYNC B1 ;  /* 0x0000000000017941 */ /* 0x000fea0003800000 */
.L_x_350:
        /* <DEDUP_REMOVED lines=9> */
.L_x_353:
[----:B------:R-:W-:Y:S05]  /*10900*/  BSYNC B1 ;  /* 0x0000000000017941 */ /* 0x000fea0003800000 */
.L_x_352:
        /* <DEDUP_REMOVED lines=9> */
.L_x_355:
[----:B------:R-:W-:Y:S05]  /*109a0*/  BSYNC B1 ;  /* 0x0000000000017941 */ /* 0x000fea0003800000 */
.L_x_354:
        /* <DEDUP_REMOVED lines=12> */
.L_x_357:
[----:B------:R-:W-:Y:S05]  /*10a70*/  BSYNC B1 ;  /* 0x0000000000017941 */ /* 0x000fea0003800000 */
.L_x_356:
        /* <DEDUP_REMOVED lines=12> */
.L_x_359:
[----:B------:R-:W-:Y:S05]  /*10b40*/  BSYNC B1 ;  /* 0x0000000000017941 */ /* 0x000fea0003800000 */
.L_x_358:
        /* <DEDUP_REMOVED lines=9> */
.L_x_361:
[----:B------:R-:W-:Y:S05]  /*10be0*/  BSYNC B1 ;  /* 0x0000000000017941 */ /* 0x000fea0003800000 */
.L_x_360:
        /* <DEDUP_REMOVED lines=9> */
.L_x_363:
[----:B------:R-:W-:Y:S05]  /*10c80*/  BSYNC B1 ;  /* 0x0000000000017941 */ /* 0x000fea0003800000 */
.L_x_362:
        /* <DEDUP_REMOVED lines=12> */
.L_x_365:
[----:B------:R-:W-:Y:S05]  /*10d50*/  BSYNC B1 ;  /* 0x0000000000017941 */ /* 0x000fea0003800000 */
.L_x_364:
        /* <DEDUP_REMOVED lines=12> */
.L_x_367:
[----:B------:R-:W-:Y:S05]  /*10e20*/  BSYNC B1 ;  /* 0x0000000000017941 */ /* 0x000fea0003800000 */
.L_x_366:
        /* <DEDUP_REMOVED lines=9> */
.L_x_369:
[----:B------:R-:W-:Y:S05]  /*10ec0*/  BSYNC B1 ;  /* 0x0000000000017941 */ /* 0x000fea0003800000 */
.L_x_368:
        /* <DEDUP_REMOVED lines=9> */
.L_x_371:
[----:B------:R-:W-:Y:S05]  /*10f60*/  BSYNC B1 ;  /* 0x0000000000017941 */ /* 0x000fea0003800000 */
.L_x_370:
        /* <DEDUP_REMOVED lines=12> */
.L_x_373:
[----:B------:R-:W-:Y:S05]  /*11030*/  BSYNC B1 ;  /* 0x0000000000017941 */ /* 0x000fea0003800000 */
.L_x_372:
        /* <DEDUP_REMOVED lines=12> */
.L_x_375:
[----:B------:R-:W-:Y:S05]  /*11100*/  BSYNC B1 ;  /* 0x0000000000017941 */ /* 0x000fea0003800000 */
.L_x_374:
        /* <DEDUP_REMOVED lines=9> */
.L_x_377:
[----:B------:R-:W-:Y:S05]  /*111a0*/  BSYNC B1 ;  /* 0x0000000000017941 */ /* 0x000fea0003800000 */
.L_x_376:
        /* <DEDUP_REMOVED lines=9> */
.L_x_379:
[----:B------:R-:W-:Y:S05]  /*11240*/  BSYNC B1 ;  /* 0x0000000000017941 */ /* 0x000fea0003800000 */
.L_x_378:
        /* <DEDUP_REMOVED lines=12> */
.L_x_381:
[----:B------:R-:W-:Y:S05]  /*11310*/  BSYNC B1 ;  /* 0x0000000000017941 */ /* 0x000fea0003800000 */
.L_x_380:
        /* <DEDUP_REMOVED lines=12> */
.L_x_383:
[----:B------:R-:W-:Y:S05]  /*113e0*/  BSYNC B1 ;  /* 0x0000000000017941 */ /* 0x000fea0003800000 */
.L_x_382:
        /* <DEDUP_REMOVED lines=9> */
.L_x_385:
[----:B------:R-:W-:Y:S05]  /*11480*/  BSYNC B1 ;  /* 0x0000000000017941 */ /* 0x000fea0003800000 */
.L_x_384:
        /* <DEDUP_REMOVED lines=9> */
.L_x_387:
[----:B------:R-:W-:Y:S05]  /*11520*/  BSYNC B1 ;  /* 0x0000000000017941 */ /* 0x000fea0003800000 */
.L_x_386:
        /* <DEDUP_REMOVED lines=12> */
.L_x_389:
[----:B------:R-:W-:Y:S05]  /*115f0*/  BSYNC B1 ;  /* 0x0000000000017941 */ /* 0x000fea0003800000 */
.L_x_388:
        /* <DEDUP_REMOVED lines=12> */
.L_x_391:
[----:B------:R-:W-:Y:S05]  /*116c0*/  BSYNC B1 ;  /* 0x0000000000017941 */ /* 0x000fea0003800000 */
.L_x_390:
        /* <DEDUP_REMOVED lines=9> */
.L_x_393:
[----:B------:R-:W-:Y:S05]  /*11760*/  BSYNC B1 ;  /* 0x0000000000017941 */ /* 0x000fea0003800000 */
.L_x_392:
        /* <DEDUP_REMOVED lines=9> */
.L_x_395:
[----:B------:R-:W-:Y:S05]  /*11800*/  BSYNC B1 ;  /* 0x0000000000017941 */ /* 0x000fea0003800000 */
.L_x_394:
        /* <DEDUP_REMOVED lines=12> */
.L_x_397:
[----:B------:R-:W-:Y:S05]  /*118d0*/  BSYNC B1 ;  /* 0x0000000000017941 */ /* 0x000fea0003800000 */
.L_x_396:
        /* <DEDUP_REMOVED lines=12> */
.L_x_399:
[----:B------:R-:W-:Y:S05]  /*119a0*/  BSYNC B1 ;  /* 0x0000000000017941 */ /* 0x000fea0003800000 */
.L_x_398:
        /* <DEDUP_REMOVED lines=9> */
.L_x_401:
[----:B------:R-:W-:Y:S05]  /*11a40*/  BSYNC B1 ;  /* 0x0000000000017941 */ /* 0x000fea0003800000 */
.L_x_400:
        /* <DEDUP_REMOVED lines=9> */
.L_x_403:
[----:B------:R-:W-:Y:S05]  /*11ae0*/  BSYNC B1 ;  /* 0x0000000000017941 */ /* 0x000fea0003800000 */
.L_x_402:
        /* <DEDUP_REMOVED lines=12> */
.L_x_405:
[----:B------:R-:W-:Y:S05]  /*11bb0*/  BSYNC B1 ;  /* 0x0000000000017941 */ /* 0x000fea0003800000 */
.L_x_404:
        /* <DEDUP_REMOVED lines=12> */
.L_x_407:
[----:B------:R-:W-:Y:S05]  /*11c80*/  BSYNC B1 ;  /* 0x0000000000017941 */ /* 0x000fea0003800000 */
.L_x_406:
        /* <DEDUP_REMOVED lines=9> */
.L_x_409:
[----:B------:R-:W-:Y:S05]  /*11d20*/  BSYNC B1 ;  /* 0x0000000000017941 */ /* 0x000fea0003800000 */
.L_x_408:
        /* <DEDUP_REMOVED lines=9> */
.L_x_411:
[----:B------:R-:W-:Y:S05]  /*11dc0*/  BSYNC B1 ;  /* 0x0000000000017941 */ /* 0x000fea0003800000 */
.L_x_410:
        /* <DEDUP_REMOVED lines=12> */
.L_x_413:
[----:B------:R-:W-:Y:S05]  /*11e90*/  BSYNC B1 ;  /* 0x0000000000017941 */ /* 0x000fea0003800000 */
.L_x_412:
        /* <DEDUP_REMOVED lines=12> */
.L_x_415:
[----:B------:R-:W-:Y:S05]  /*11f60*/  BSYNC B1 ;  /* 0x0000000000017941 */ /* 0x000fea0003800000 */
.L_x_414:
        /* <DEDUP_REMOVED lines=9> */
.L_x_417:
[----:B------:R-:W-:Y:S05]  /*12000*/  BSYNC B1 ;  /* 0x0000000000017941 */ /* 0x000fea0003800000 */
.L_x_416:
        /* <DEDUP_REMOVED lines=9> */
.L_x_419:
[----:B------:R-:W-:Y:S05]  /*120a0*/  BSYNC B1 ;  /* 0x0000000000017941 */ /* 0x000fea0003800000 */
.L_x_418:
        /* <DEDUP_REMOVED lines=12> */
.L_x_421:
[----:B------:R-:W-:Y:S05]  /*12170*/  BSYNC B1 ;  /* 0x0000000000017941 */ /* 0x000fea0003800000 */
.L_x_420:
        /* <DEDUP_REMOVED lines=12> */
.L_x_423:
[----:B------:R-:W-:Y:S05]  /*12240*/  BSYNC B1 ;  /* 0x0000000000017941 */ /* 0x000fea0003800000 */
.L_x_422:
        /* <DEDUP_REMOVED lines=9> */
.L_x_425:
[----:B------:R-:W-:Y:S05]  /*122e0*/  BSYNC B1 ;  /* 0x0000000000017941 */ /* 0x000fea0003800000 */
.L_x_424:
        /* <DEDUP_REMOVED lines=9> */
.L_x_427:
[----:B------:R-:W-:Y:S05]  /*12380*/  BSYNC B1 ;  /* 0x0000000000017941 */ /* 0x000fea0003800000 */
.L_x_426:
        /* <DEDUP_REMOVED lines=12> */
.L_x_429:
[----:B------:R-:W-:Y:S05]  /*12450*/  BSYNC B1 ;  /* 0x0000000000017941 */ /* 0x000fea0003800000 */
.L_x_428:
        /* <DEDUP_REMOVED lines=12> */
.L_x_431:
[----:B------:R-:W-:Y:S05]  /*12520*/  BSYNC B1 ;  /* 0x0000000000017941 */ /* 0x000fea0003800000 */
.L_x_430:
        /* <DEDUP_REMOVED lines=9> */
.L_x_433:
[----:B------:R-:W-:Y:S05]  /*125c0*/  BSYNC B1 ;  /* 0x0000000000017941 */ /* 0x000fea0003800000 */
.L_x_432:
        /* <DEDUP_REMOVED lines=9> */
.L_x_435:
[----:B------:R-:W-:Y:S05]  /*12660*/  BSYNC B1 ;  /* 0x0000000000017941 */ /* 0x000fea0003800000 */
.L_x_434:
        /* <DEDUP_REMOVED lines=12> */
.L_x_437:
[----:B------:R-:W-:Y:S05]  /*12730*/  BSYNC B1 ;  /* 0x0000000000017941 */ /* 0x000fea0003800000 */
.L_x_436:
        /* <DEDUP_REMOVED lines=12> */
.L_x_439:
[----:B------:R-:W-:Y:S05]  /*12800*/  BSYNC B1 ;  /* 0x0000000000017941 */ /* 0x000fea0003800000 */
.L_x_438:
        /* <DEDUP_REMOVED lines=9> */
.L_x_441:
[----:B------:R-:W-:Y:S05]  /*128a0*/  BSYNC B1 ;  /* 0x0000000000017941 */ /* 0x000fea0003800000 */
.L_x_440:
        /* <DEDUP_REMOVED lines=9> */
.L_x_443:
[----:B------:R-:W-:Y:S05]  /*12940*/  BSYNC B1 ;  /* 0x0000000000017941 */ /* 0x000fea0003800000 */
.L_x_442:
        /* <DEDUP_REMOVED lines=12> */
.L_x_445:
[----:B------:R-:W-:Y:S05]  /*12a10*/  BSYNC B1 ;  /* 0x0000000000017941 */ /* 0x000fea0003800000 */
.L_x_444:
        /* <DEDUP_REMOVED lines=12> */
.L_x_447:
[----:B------:R-:W-:Y:S05]  /*12ae0*/  BSYNC B1 ;  /* 0x0000000000017941 */ /* 0x000fea0003800000 */
.L_x_446:
        /* <DEDUP_REMOVED lines=9> */
.L_x_449:
[----:B------:R-:W-:Y:S05]  /*12b80*/  BSYNC B1 ;  /* 0x0000000000017941 */ /* 0x000fea0003800000 */
.L_x_448:
        /* <DEDUP_REMOVED lines=9> */
.L_x_451:
[----:B------:R-:W-:Y:S05]  /*12c20*/  BSYNC B1 ;  /* 0x0000000000017941 */ /* 0x000fea0003800000 */
.L_x_450:
        /* <DEDUP_REMOVED lines=12> */
.L_x_453:
[----:B------:R-:W-:Y:S05]  /*12cf0*/  BSYNC B1 ;  /* 0x0000000000017941 */ /* 0x000fea0003800000 */
.L_x_452:
        /* <DEDUP_REMOVED lines=12> */
.L_x_455:
[----:B------:R-:W-:Y:S05]  /*12dc0*/  BSYNC B1 ;  /* 0x0000000000017941 */ /* 0x000fea0003800000 */
.L_x_454:
        /* <DEDUP_REMOVED lines=9> */
.L_x_457:
[----:B------:R-:W-:Y:S05]  /*12e60*/  BSYNC B1 ;  /* 0x0000000000017941 */ /* 0x000fea0003800000 */
.L_x_456:
        /* <DEDUP_REMOVED lines=9> */
.L_x_459:
[----:B------:R-:W-:Y:S05]  /*12f00*/  BSYNC B1 ;  /* 0x0000000000017941 */ /* 0x000fea0003800000 */
.L_x_458:
        /* <DEDUP_REMOVED lines=12> */
.L_x_461:
[----:B------:R-:W-:Y:S05]  /*12fd0*/  BSYNC B1 ;  /* 0x0000000000017941 */ /* 0x000fea0003800000 */
.L_x_460:
        /* <DEDUP_REMOVED lines=12> */
.L_x_463:
[----:B------:R-:W-:Y:S05]  /*130a0*/  BSYNC B1 ;  /* 0x0000000000017941 */ /* 0x000fea0003800000 */
.L_x_462:
        /* <DEDUP_REMOVED lines=9> */
.L_x_465:
[----:B------:R-:W-:Y:S05]  /*13140*/  BSYNC B1 ;  /* 0x0000000000017941 */ /* 0x000fea0003800000 */
.L_x_464:
        /* <DEDUP_REMOVED lines=9> */
.L_x_467:
[----:B------:R-:W-:Y:S05]  /*131e0*/  BSYNC B1 ;  /* 0x0000000000017941 */ /* 0x000fea0003800000 */
.L_x_466:
        /* <DEDUP_REMOVED lines=12> */
.L_x_469:
[----:B------:R-:W-:Y:S05]  /*132b0*/  BSYNC B1 ;  /* 0x0000000000017941 */ /* 0x000fea0003800000 */
.L_x_468:
        /* <DEDUP_REMOVED lines=12> */
.L_x_471:
[----:B------:R-:W-:Y:S05]  /*13380*/  BSYNC B1 ;  /* 0x0000000000017941 */ /* 0x000fea0003800000 */
.L_x_470:
        /* <DEDUP_REMOVED lines=9> */
.L_x_473:
[----:B------:R-:W-:Y:S05]  /*13420*/  BSYNC B1 ;  /* 0x0000000000017941 */ /* 0x000fea0003800000 */
.L_x_472:
        /* <DEDUP_REMOVED lines=9> */
.L_x_475:
[----:B------:R-:W-:Y:S05]  /*134c0*/  BSYNC B1 ;  /* 0x0000000000017941 */ /* 0x000fea0003800000 */
.L_x_474:
        /* <DEDUP_REMOVED lines=12> */
.L_x_477:
[----:B------:R-:W-:Y:S05]  /*13590*/  BSYNC B1 ;  /* 0x0000000000017941 */ /* 0x000fea0003800000 */
.L_x_476:
        /* <DEDUP_REMOVED lines=12> */
.L_x_479:
[----:B------:R-:W-:Y:S05]  /*13660*/  BSYNC B1 ;  /* 0x0000000000017941 */ /* 0x000fea0003800000 */
.L_x_478:
        /* <DEDUP_REMOVED lines=9> */
.L_x_481:
[----:B------:R-:W-:Y:S05]  /*13700*/  BSYNC B1 ;  /* 0x0000000000017941 */ /* 0x000fea0003800000 */
.L_x_480:
        /* <DEDUP_REMOVED lines=9> */
.L_x_483:
[----:B------:R-:W-:Y:S05]  /*137a0*/  BSYNC B1 ;  /* 0x0000000000017941 */ /* 0x000fea0003800000 */
.L_x_482:
        /* <DEDUP_REMOVED lines=12> */
.L_x_485:
[----:B------:R-:W-:Y:S05]  /*13870*/  BSYNC B1 ;  /* 0x0000000000017941 */ /* 0x000fea0003800000 */
.L_x_484:
        /* <DEDUP_REMOVED lines=12> */
.L_x_487:
[----:B------:R-:W-:Y:S05]  /*13940*/  BSYNC B1 ;  /* 0x0000000000017941 */ /* 0x000fea0003800000 */
.L_x_486:
        /* <DEDUP_REMOVED lines=9> */
.L_x_489:
[----:B------:R-:W-:Y:S05]  /*139e0*/  BSYNC B1 ;  /* 0x0000000000017941 */ /* 0x000fea0003800000 */
.L_x_488:
        /* <DEDUP_REMOVED lines=9> */
.L_x_491:
[----:B------:R-:W-:Y:S05]  /*13a80*/  BSYNC B1 ;  /* 0x0000000000017941 */ /* 0x000fea0003800000 */
.L_x_490:
        /* <DEDUP_REMOVED lines=12> */
.L_x_493:
[----:B------:R-:W-:Y:S05]  /*13b50*/  BSYNC B1 ;  /* 0x0000000000017941 */ /* 0x000fea0003800000 */
.L_x_492:
        /* <DEDUP_REMOVED lines=12> */
.L_x_495:
[----:B------:R-:W-:Y:S05]  /*13c20*/  BSYNC B1 ;  /* 0x0000000000017941 */ /* 0x000fea0003800000 */
.L_x_494:
        /* <DEDUP_REMOVED lines=9> */
.L_x_497:
[----:B------:R-:W-:Y:S05]  /*13cc0*/  BSYNC B1 ;  /* 0x0000000000017941 */ /* 0x000fea0003800000 */
.L_x_496:
        /* <DEDUP_REMOVED lines=9> */
.L_x_499:
[----:B------:R-:W-:Y:S05]  /*13d60*/  BSYNC B1 ;  /* 0x0000000000017941 */ /* 0x000fea0003800000 */
.L_x_498:
        /* <DEDUP_REMOVED lines=12> */
.L_x_501:
[----:B------:R-:W-:Y:S05]  /*13e30*/  BSYNC B1 ;  /* 0x0000000000017941 */ /* 0x000fea0003800000 */
.L_x_500:
        /* <DEDUP_REMOVED lines=12> */
.L_x_503:
[----:B------:R-:W-:Y:S05]  /*13f00*/  BSYNC B1 ;  /* 0x0000000000017941 */ /* 0x000fea0003800000 */
.L_x_502:
        /* <DEDUP_REMOVED lines=9> */
.L_x_505:
[----:B------:R-:W-:Y:S05]  /*13fa0*/  BSYNC B1 ;  /* 0x0000000000017941 */ /* 0x000fea0003800000 */
.L_x_504:
        /* <DEDUP_REMOVED lines=9> */
.L_x_507:
[----:B------:R-:W-:Y:S05]  /*14040*/  BSYNC B1 ;  /* 0x0000000000017941 */ /* 0x000fea0003800000 */
.L_x_506:
        /* <DEDUP_REMOVED lines=12> */
.L_x_509:
[----:B------:R-:W-:Y:S05]  /*14110*/  BSYNC B1 ;  /* 0x0000000000017941 */ /* 0x000fea0003800000 */
.L_x_508:
        /* <DEDUP_REMOVED lines=12> */
.L_x_511:
[----:B------:R-:W-:Y:S05]  /*141e0*/  BSYNC B1 ;  /* 0x0000000000017941 */ /* 0x000fea0003800000 */
.L_x_510:
        /* <DEDUP_REMOVED lines=9> */
.L_x_513:
[----:B------:R-:W-:Y:S05]  /*14280*/  BSYNC B1 ;  /* 0x0000000000017941 */ /* 0x000fea0003800000 */
.L_x_512:
        /* <DEDUP_REMOVED lines=9> */
.L_x_515:
[----:B------:R-:W-:Y:S05]  /*14320*/  BSYNC B1 ;  /* 0x0000000000017941 */ /* 0x000fea0003800000 */
.L_x_514:
        /* <DEDUP_REMOVED lines=12> */
.L_x_517:
[----:B------:R-:W-:Y:S05]  /*143f0*/  BSYNC B1 ;  /* 0x0000000000017941 */ /* 0x000fea0003800000 */
.L_x_516:
        /* <DEDUP_REMOVED lines=12> */
.L_x_519:
[----:B------:R-:W-:Y:S05]  /*144c0*/  BSYNC B1 ;  /* 0x0000000000017941 */ /* 0x000fea0003800000 */
.L_x_518:
        /* <DEDUP_REMOVED lines=9> */
.L_x_521:
[----:B------:R-:W-:Y:S05]  /*14560*/  BSYNC B1 ;  /* 0x0000000000017941 */ /* 0x000fea0003800000 */
.L_x_520:
        /* <DEDUP_REMOVED lines=9> */
.L_x_523:
[----:B------:R-:W-:Y:S05]  /*14600*/  BSYNC B1 ;  /* 0x0000000000017941 */ /* 0x000fea0003800000 */
.L_x_522:
        /* <DEDUP_REMOVED lines=12> */
.L_x_525:
[----:B------:R-:W-:Y:S05]  /*146d0*/  BSYNC B1 ;  /* 0x0000000000017941 */ /* 0x000fea0003800000 */
.L_x_524:
        /* <DEDUP_REMOVED lines=12> */
.L_x_527:
[----:B------:R-:W-:Y:S05]  /*147a0*/  BSYNC B1 ;  /* 0x0000000000017941 */ /* 0x000fea0003800000 */
.L_x_526:
        /* <DEDUP_REMOVED lines=9> */
.L_x_529:
[----:B------:R-:W-:Y:S05]  /*14840*/  BSYNC B1 ;  /* 0x0000000000017941 */ /* 0x000fea0003800000 */
.L_x_528:
        /* <DEDUP_REMOVED lines=9> */
.L_x_531:
[----:B------:R-:W-:Y:S05]  /*148e0*/  BSYNC B1 ;  /* 0x0000000000017941 */ /* 0x000fea0003800000 */
.L_x_530:
        /* <DEDUP_REMOVED lines=12> */
.L_x_533:
[----:B------:R-:W-:Y:S05]  /*149b0*/  BSYNC B1 ;  /* 0x0000000000017941 */ /* 0x000fea0003800000 */
.L_x_532:
        /* <DEDUP_REMOVED lines=12> */
.L_x_535:
[----:B------:R-:W-:Y:S05]  /*14a80*/  BSYNC B1 ;  /* 0x0000000000017941 */ /* 0x000fea0003800000 */
.L_x_534:
        /* <DEDUP_REMOVED lines=9> */
.L_x_537:
[----:B------:R-:W-:Y:S05]  /*14b20*/  BSYNC B1 ;  /* 0x0000000000017941 */ /* 0x000fea0003800000 */
.L_x_536:
        /* <DEDUP_REMOVED lines=9> */
.L_x_539:
[----:B------:R-:W-:Y:S05]  /*14bc0*/  BSYNC B1 ;  /* 0x0000000000017941 */ /* 0x000fea0003800000 */
.L_x_538:
[----:B-----5:R-:W-:Y:S01]  /*14bd0*/  SHF.L.U32 R5, R3, 0x10, RZ ;  /* 0x0000001003057819 */ /* 0x020fe200000006ff */
[----:B0-----:R-:W-:Y:S01]  /*14be0*/  @P2 IMAD.MOV.U32 R4, RZ, RZ, R160 ;  /* 0x000000ffff042224 */ /* 0x001fe200078e00a0 */
[----:B------:R-:W-:Y:S01]  /*14bf0*/  ISETP.GT.AND P1, PT, R0, 0xf9, P1 ;  /* 0x000000f90000780c */ /* 0x000fe20000f24270 */
[----:B------:R-:W-:Y:S02]  /*14c00*/  BSSY B1, `(.L_x_540) ;  /* 0x0000009000017945 */ /* 0x000fe40003800000 */
[----:B------:R-:W-:-:S04]  /*14c10*/  FMUL R5, R5, R16 ;  /* 0x0000001005057220 */ /* 0x000fc80000400000 */
[----:B------:R-:W-:-:S05]  /*14c20*/  FFMA R5, R150, R2, R5 ;  /* 0x0000000296057223 */ /* 0x000fca0000000005 */
[----:B------:R-:W-:-:S04]  /*14c30*/  F2FP.BF16.F32.PACK_AB R5, RZ, R5 ;  /* 0x00000005ff05723e */ /* 0x000fc800000010ff */
[----:B-1--4-:R-:W-:Y:S01]  /*14c40*/  PRMT R6, R5, 0x7610, R6 ;  /* 0x0000761005067816 */ /* 0x012fe20000000006 */
[----:B------:R-:W-:-:S05]  /*14c50*/  @P2 IMAD.MOV.U32 R5, RZ, RZ, R161 ;  /* 0x000000ffff052224 */ /* 0x000fca00078e00a1 */
[----:B------:R0:W-:Y:S01]  /*14c60*/  @P2 STG.E.U16 desc[UR36][R4.64+0x1f0], R6 ;  /* 0x0001f00604002986 */ /* 0x0001e2000c101524 */
[----:B------:R-:W-:Y:S05]  /*14c70*/  @!P1 BRA `(.L_x_541) ;  /* 0x0000000000049947 */ /* 0x000fea0003800000 */
[----:B------:R1:W5:Y:S02]  /*14c80*/  LDG.E.LTC128B.U16 R3, desc[UR36][R12.64+0x1f2] ;  /* 0x0001f2240c037981 */ /* 0x000364000c1e1520 */
.L_x_541:
[----:B------:R-:W-:Y:S05]  /*14c90*/  BSYNC B1 ;  /* 0x0000000000017941 */ /* 0x000fea0003800000 */
.L_x_540:
[----:B------:R-:W-:Y:S05]  /*14ca0*/  @!P1 BRA `(.L_x_542) ;  /* 0x0000004c00b09947 */ /* 0x000fea0003800000 */
[----:B-----5:R-:W-:-:S04]  /*14cb0*/  IMAD.U32 R3, R3, 0x10000, RZ ;  /* 0x0001000003037824 */ /* 0x020fc800078e00ff */
[----:B------:R-:W-:-:S04]  /*14cc0*/  FMUL R0, R3, R16 ;  /* 0x0000001003007220 */ /* 0x000fc80000400000 */
[----:B------:R-:W-:-:S05]  /*14cd0*/  FFMA R0, R151, R2, R0 ;  /* 0x0000000297007223 */ /* 0x000fca0000000000 */
[----:B------:R-:W-:-:S05]  /*14ce0*/  F2FP.BF16.F32.PACK_AB R0, RZ, R0 ;  /* 0x00000000ff00723e */ /* 0x000fca00000010ff */
[----:B------:R4:W-:Y:S01]  /*14cf0*/  STG.E.U16 desc[UR36][R160.64+0x1f2], R0 ;  /* 0x0001f200a0007986 */ /* 0x0009e2000c101524 */
[----:B------:R-:W-:Y:S05]  /*14d00*/  BRA `(.L_x_542) ;  /* 0x0000004c00987947 */ /* 0x000fea0003800000 */
.L_x_35:
[----:B------:R-:W2:Y:S01]  /*14d10*/  LDL.LU R3, [R1] ;  /* 0x0000000001037983 */ /* 0x000ea20000300800 */
[----:B------:R-:W-:-:S03]  /*14d20*/  ULDC.64 UR4, c[0x0][0x5c0] ;  /* 0x0001700000047ab9 */ /* 0x000fc60000000a00 */
[----:B------:R-:W3:Y:S04]  /*14d30*/  LDL.LU R9, [R1+0x60] ;  /* 0x0000600001097983 */ /* 0x000ee80000300800 */
[----:B------:R-:W4:Y:S04]  /*14d40*/  LDL.LU R11, [R1+0x8c] ;  /* 0x00008c00010b7983 */ /* 0x000f280000300800 */
[----:B------:R-:W5:Y:S04]  /*14d50*/  LDL.LU R12, [R1+0x90] ;  /* 0x00009000010c7983 */ /* 0x000f680000300800 */
        /* <DEDUP_REMOVED lines=74> */
[----:B------:R-:W5:Y:S01]  /*15200*/  LDL.LU R161, [R1+0x1cc] ;  /* 0x0001cc0001a17983 */ /* 0x000f620000300800 */
[----:B--2---:R-:W-:-:S03]  /*15210*/  FMUL R3, R3, R2 ;  /* 0x0000000203037220 */ /* 0x004fc60000400000 */
[----:B------:R-:W2:Y:S01]  /*15220*/  LDL.LU R160, [R1+0x1d0] ;  /* 0x0001d00001a07983 */ /* 0x000ea20000300800 */
[----:B------:R-:W-:-:S03]  /*15230*/  LEA R4, P0, R6, UR4, 0x1 ;  /* 0x0000000406047c11 */ /* 0x000fc6000f8008ff */
[----:B------:R-:W2:Y:S04]  /*15240*/  LDL.LU R159, [R1+0x1d4] ;  /* 0x0001d400019f7983 */ /* 0x000ea80000300800 */
[----:B------:R-:W2:Y:S04]  /*15250*/  LDL.LU R158, [R1+0x1d8] ;  /* 0x0001d800019e7983 */ /* 0x000ea80000300800 */
[----:B------:R-:W2:Y:S04]  /*15260*/  LDL.LU R157, [R1+0x1dc] ;  /* 0x0001dc00019d7983 */ /* 0x000ea80000300800 */
[----:B------:R-:W2:Y:S01]  /*15270*/  LDL.LU R156, [R1+0x1e0] ;  /* 0x0001e000019c7983 */ /* 0x000ea20000300800 */
[----:B------:R-:W-:-:S03]  /*15280*/  LEA.HI.X R5, R6, UR5, R10, 0x1, P0 ;  /* 0x0000000506057c11 */ /* 0x000fc600080f0c0a */
[----:B------:R-:W2:Y:S01]  /*15290*/  LDL.LU R155, [R1+0x1e4] ;  /* 0x0001e400019b7983 */ /* 0x000ea20000300800 */
[----:B------:R-:W-:-:S03]  /*152a0*/  F2FP.BF16.F32.PACK_AB R3, RZ, R3 ;  /* 0x00000003ff03723e */ /* 0x000fc600000010ff */
[----:B------:R-:W2:Y:S04]  /*152b0*/  LDL.LU R154, [R1+0x1e8] ;  /* 0x0001e800019a7983 */ /* 0x000ea80000300800 */
[----:B------:R-:W2:Y:S04]  /*152c0*/  LDL.LU R23, [R1+0x1ec] ;  /* 0x0001ec0001177983 */ /* 0x000ea80000300800 */
[----:B------:R-:W2:Y:S04]  /*152d0*/  LDL.LU R22, [R1+0x1f0] ;  /* 0x0001f00001167983 */ /* 0x000ea80000300800 */
[----:B------:R-:W2:Y:S04]  /*152e0*/  LDL.LU R21, [R1+0x1f4] ;  /* 0x0001f40001157983 */ /* 0x000ea80000300800 */
[----:B------:R-:W2:Y:S04]  /*152f0*/  LDL.LU R20, [R1+0x1f8] ;  /* 0x0001f80001147983 */ /* 0x000ea80000300800 */
[----:B------:R-:W2:Y:S04]  /*15300*/  LDL.LU R19, [R1+0x1fc] ;  /* 0x0001fc0001137983 */ /* 0x000ea80000300800 */
[----:B------:R-:W3:Y:S04]  /*15310*/  LDL.LU R7, [R1+0x8] ;  /* 0x0000080001077983 */ /* 0x000ee80000300800 */
[----:B------:R-:W4:Y:S04]  /*15320*/  LDL.LU R6, [R1+0xc] ;  /* 0x00000c0001067983 */ /* 0x000f280000300800 */
[----:B------:R0:W-:Y:S04]  /*15330*/  @P1 STG.E.U16 desc[UR36][R4.64], R3 ;  /* 0x0000000304001986 */ /* 0x0001e8000c101524 */
[----:B0-----:R-:W5:Y:S01]  /*15340*/  LDL.LU R3, [R1+0x4] ;  /* 0x0000040001037983 */ /* 0x001f620000300800 */
[----:B------:R-:W-:Y:S01]  /*15350*/  ISETP.GT.AND P0, PT, R0, 0x1, P3 ;  /* 0x000000010000780c */ /* 0x000fe20001f04270 */
[----:B------:R-:W-:Y:S01]  /*15360*/  USHF.L.U32 UR5, UR8, 0x4, URZ ;  /* 0x0000000408057899 */ /* 0x000fe2000800063f */
[----:B------:R-:W-:Y:S01]  /*15370*/  ISETP.GT.AND P2, PT, R153, 0x8, PT ;  /* 0x000000089900780c */ /* 0x000fe20003f44270 */
[----:B------:R-:W-:Y:S01]  /*15380*/  USHF.L.U64.HI UR4, UR8, 0x4, UR9 ;  /* 0x0000000408047899 */ /* 0x000fe20008010209 */
[----:B---3--:R-:W-:-:S05]  /*15390*/  FMUL R7, R7, R2 ;  /* 0x0000000207077220 */ /* 0x008fca0000400000 */
[----:B------:R-:W-:-:S04]  /*153a0*/  F2FP.BF16.F32.PACK_AB R7, RZ, R7 ;  /* 0x00000007ff07723e */ /* 0x000fc800000010ff */
[----:B------:R-:W-:Y:S01]  /*153b0*/  PRMT R8, R7, 0x7610, R8 ;  /* 0x0000761007087816 */ /* 0x000fe20000000008 */
[----:B-----5:R-:W-:-:S05]  /*153c0*/  FMUL R3, R3, R2 ;  /* 0x0000000203037220 */ /* 0x020fca0000400000 */
[----:B------:R-:W-:-:S05]  /*153d0*/  F2FP.BF16.F32.PACK_AB R3, RZ, R3 ;  /* 0x00000003ff03723e */ /* 0x000fca00000010ff */
[----:B------:R4:W-:Y:S01]  /*153e0*/  @P0 STG.E.U16 desc[UR36][R4.64+0x2], R3 ;  /* 0x0000020304000986 */ /* 0x0009e2000c101524 */
[----:B------:R-:W-:Y:S01]  /*153f0*/  ISETP.GT.AND P0, PT, R0, RZ, P2 ;  /* 0x000000ff0000720c */ /* 0x000fe20001704270 */
[----:B----4-:R-:W-:Y:S01]  /*15400*/  FMUL R3, R6, R2 ;  /* 0x0000000206037220 */ /* 0x010fe20000400000 */
[----:B------:R-:W-:-:S04]  /*15410*/  IADD3 R6, P1, R4, UR5, RZ ;  /* 0x0000000504067c10 */ /* 0x000fc8000ff3e0ff */
[----:B------:R-:W-:Y:S02]  /*15420*/  IADD3.X R7, R5, UR4, RZ, P1, !PT ;  /* 0x0000000405077c10 */ /* 0x000fe40008ffe4ff */
[----:B------:R-:W-:-:S05]  /*15430*/  F2FP.BF16.F32.PACK_AB R3, RZ, R3 ;  /* 0x00000003ff03723e */ /* 0x000fca00000010ff */
[----:B------:R0:W-:Y:S01]  /*15440*/  @P0 STG.E.U16 desc[UR36][R6.64], R8 ;  /* 0x0000000806000986 */ /* 0x0001e2000c101524 */
[----:B------:R-:W-:-:S03]  /*15450*/  ISETP.GT.AND P0, PT, R0, 0x1, P2 ;  /* 0x000000010000780c */ /* 0x000fc60001704270 */
[----:B0-----:R-:W3:Y:S10]  /*15460*/  LDL.LU R8, [R1+0x50] ;  /* 0x0000500001087983 */ /* 0x001ef40000300800 */
[----:B------:R0:W-:Y:S04]  /*15470*/  @P0 STG.E.U16 desc[UR36][R6.64+0x2], R3 ;  /* 0x0000020306000986 */ /* 0x0001e8000c101524 */
[----:B0-----:R-:W4:Y:S01]  /*15480*/  LDL.LU R3, [R1+0x10] ;  /* 0x0000100001037983 */ /* 0x001f220000300800 */
[----:B------:R-:W-:Y:S01]  /*15490*/  ISETP.GT.AND P0, PT, R0, 0x8, P3 ;  /* 0x000000080000780c */ /* 0x000fe20001f04270 */
[----:B----4-:R-:W-:-:S05]  /*154a0*/  FMUL R3, R3, R2 ;  /* 0x0000000203037220 */ /* 0x010fca0000400000 */
[----:B------:R-:W-:-:S07]  /*154b0*/  F2FP.BF16.F32.PACK_AB R3, RZ, R3 ;  /* 0x00000003ff03723e */ /* 0x000fce00000010ff */
        /* <DEDUP_REMOVED lines=73> */
[----:B---3--:R-:W-:-:S05]  /*15950*/  FMUL R8, R8, R2 ;  /* 0x0000000208087220 */ /* 0x008fca0000400000 */
[----:B------:R-:W-:Y:S01]  /*15960*/  F2FP.BF16.F32.PACK_AB R8, RZ, R8 ;  /* 0x00000008ff08723e */ /* 0x000fe200000010ff */
[----:B----4-:R-:W-:-:S05]  /*15970*/  FMUL R3, R3, R2 ;  /* 0x0000000203037220 */ /* 0x010fca0000400000 */
[----:B------:R-:W-:-:S05]  /*15980*/  F2FP.BF16.F32.PACK_AB R3, RZ, R3 ;  /* 0x00000003ff03723e */ /* 0x000fca00000010ff */
[----:B------:R0:W-:Y:S01]  /*15990*/  @P0 STG.E.U16 desc[UR36][R6.64+0x42], R3 ;  /* 0x0000420306000986 */ /* 0x0001e2000c101524 */
[----:B------:R-:W-:-:S03]  /*159a0*/  ISETP.GT.AND P0, PT, R0, 0x28, P3 ;  /* 0x000000280000780c */ /* 0x000fc60001f04270 */
[----:B0-----:R-:W3:Y:S01]  /*159b0*/  LDL.LU R3, [R1+0x54] ;  /* 0x0000540001037983 */ /* 0x001ee20000300800 */
[----:B------:R-:W-:-:S09]  /*159c0*/  ISETP.GT.AND P1, PT, R0, 0x29, P3 ;  /* 0x000000290000780c */ /* 0x000fd20001f24270 */
[----:B------:R0:W-:Y:S04]  /*159d0*/  @P0 STG.E.U16 desc[UR36][R4.64+0x50], R8 ;  /* 0x0000500804000986 */ /* 0x0001e8000c101524 */
[----:B0-----:R-:W4:Y:S01]  /*159e0*/  LDL.LU R8, [R1+0x58] ;  /* 0x0000580001087983 */ /* 0x001f220000300800 */
[----:B---3--:R-:W-:-:S05]  /*159f0*/  FMUL R3, R3, R2 ;  /* 0x0000000203037220 */ /* 0x008fca0000400000 */
[----:B------:R-:W-:-:S05]  /*15a00*/  F2FP.BF16.F32.PACK_AB R3, RZ, R3 ;  /* 0x00000003ff03723e */ /* 0x000fca00000010ff */
[----:B------:R0:W-:Y:S01]  /*15a10*/  @P1 STG.E.U16 desc[UR36][R4.64+0x52], R3 ;  /* 0x0000520304001986 */ /* 0x0001e2000c101524 */
[----:B----4-:R-:W-:-:S05]  /*15a20*/  FMUL R8, R8, R2 ;  /* 0x0000000208087220 */ /* 0x010fca0000400000 */
[----:B------:R-:W-:Y:S01]  /*15a30*/  F2FP.BF16.F32.PACK_AB R8, RZ, R8 ;  /* 0x00000008ff08723e */ /* 0x000fe200000010ff */
[----:B0-----:R-:W3:Y:S03]  /*15a40*/  LDL.LU R3, [R1+0x5c] ;  /* 0x00005c0001037983 */ /* 0x001ee60000300800 */
[----:B------:R-:W-:Y:S02]  /*15a50*/  PRMT R10, R8, 0x7610, R10 ;  /* 0x00007610080a7816 */ /* 0x000fe4000000000a */
[----:B------:R-:W4:Y:S01]  /*15a60*/  LDL.LU R8, [R1+0x64] ;  /* 0x0000640001087983 */ /* 0x000f220000300800 */
[C---:B------:R-:W-:Y:S02]  /*15a70*/  ISETP.GT.AND P1, PT, R0.reuse, 0x28, P2 ;  /* 0x000000280000780c */ /* 0x040fe40001724270 */
[C---:B------:R-:W-:Y:S02]  /*15a80*/  ISETP.GT.AND P4, PT, R0.reuse, 0x29, P2 ;  /* 0x000000290000780c */ /* 0x040fe40001784270 */
[C---:B------:R-:W-:Y:S01]  /*15a90*/  ISETP.GT.AND P5, PT, R0.reuse, 0x30, P3 ;  /* 0x000000300000780c */ /* 0x040fe20001fa4270 */
[----:B------:R-:W-:Y:S01]  /*15aa0*/  FMUL R9, R9, R2 ;  /* 0x0000000209097220 */ /* 0x000fe20000400000 */
[----:B------:R-:W-:-:S04]  /*15ab0*/  ISETP.GT.AND P0, PT, R0, 0x31, P3 ;  /* 0x000000310000780c */ /* 0x000fc80001f04270 */
[----:B------:R-:W-:-:S03]  /*15ac0*/  F2FP.BF16.F32.PACK_AB R9, RZ, R9 ;  /* 0x00000009ff09723e */ /* 0x000fc600000010ff */
[----:B------:R0:W-:Y:S04]  /*15ad0*/  @P1 STG.E.U16 desc[UR36][R6.64+0x50], R10 ;  /* 0x0000500a06001986 */ /* 0x0001e8000c101524 */
[----:B0-----:R-:W5:Y:S01]  /*15ae0*/  LDL.LU R10, [R1+0x74] ;  /* 0x00007400010a7983 */ /* 0x001f620000300800 */
[----:B---3--:R-:W-:-:S05]  /*15af0*/  FMUL R3, R3, R2 ;  /* 0x0000000203037220 */ /* 0x008fca0000400000 */
[----:B------:R-:W-:Y:S01]  /*15b00*/  F2FP.BF16.F32.PACK_AB R3, RZ, R3 ;  /* 0x00000003ff03723e */ /* 0x000fe200000010ff */
[----:B----4-:R-:W-:-:S04]  /*15b10*/  FMUL R8, R8, R2 ;  /* 0x0000000208087220 */ /* 0x010fc80000400000 */
[----:B------:R0:W-:Y:S04]  /*15b20*/  @P4 STG.E.U16 desc[UR36][R6.64+0x52], R3 ;  /* 0x0000520306004986 */ /* 0x0001e8000c101524 */
[----:B------:R1:W-:Y:S01]  /*15b30*/  @P5 STG.E.U16 desc[UR36][R4.64+0x60], R9 ;  /* 0x0000600904005986 */ /* 0x0003e2000c101524 */
[----:B0-----:R-:W-:-:S03]  /*15b40*/  F2FP.BF16.F32.PACK_AB R3, RZ, R8 ;  /* 0x00000008ff03723e */ /* 0x001fc600000010ff */
[----:B------:R-:W3:Y:S01]  /*15b50*/  LDL.LU R8, [R1+0x68] ;  /* 0x0000680001087983 */ /* 0x000ee20000300800 */
[----:B-1----:R-:W-:-:S03]  /*15b60*/  PRMT R9, R3, 0x7610, R9 ;  /* 0x0000761003097816 */ /* 0x002fc60000000009 */
[----:B------:R-:W4:Y:S04]  /*15b70*/  LDL.LU R3, [R1+0x6c] ;  /* 0x00006c0001037983 */ /* 0x000f280000300800 */
[----:B------:R0:W-:Y:S04]  /*15b80*/  @P0 STG.E.U16 desc[UR36][R4.64+0x62], R9 ;  /* 0x0000620904000986 */ /* 0x0001e8000c101524 */
[----:B0-----:R-:W2:Y:S01]  /*15b90*/  LDL.LU R9, [R1+0x70] ;  /* 0x0000700001097983 */ /* 0x001ea20000300800 */
[----:B------:R-:W-:Y:S01]  /*15ba0*/  ISETP.GT.AND P1, PT, R0, 0x30, P2 ;  /* 0x000000300000780c */ /* 0x000fe20001724270 */
[----:B---3--:R-:W-:-:S05]  /*15bb0*/  FMUL R8, R8, R2 ;  /* 0x0000000208087220 */ /* 0x008fca0000400000 */
[----:B------:R-:W-:-:S07]  /*15bc0*/  F2FP.BF16.F32.PACK_AB R8, RZ, R8 ;  /* 0x00000008ff08723e */ /* 0x000fce00000010ff */
[----:B------:R0:W-:Y:S01]  /*15bd0*/  @P1 STG.E.U16 desc[UR36][R6.64+0x60], R8 ;  /* 0x0000600806001986 */ /* 0x0001e2000c101524 */
[----:B--2---:R-:W-:-:S05]  /*15be0*/  FMUL R9, R9, R2 ;  /* 0x0000000209097220 */ /* 0x004fca0000400000 */
[----:B0-----:R-:W-:-:S04]  /*15bf0*/  F2FP.BF16.F32.PACK_AB R8, RZ, R9 ;  /* 0x00000009ff08723e */ /* 0x001fc800000010ff */
[----:B------:R-:W-:Y:S02]  /*15c00*/  PRMT R9, R8, 0x7610, R9 ;  /* 0x0000761008097816 */ /* 0x000fe40000000009 */
[----:B------:R-:W2:Y:S01]  /*15c10*/  LDL.LU R8, [R1+0x78] ;  /* 0x0000780001087983 */ /* 0x000ea20000300800 */
[C---:B------:R-:W-:Y:S01]  /*15c20*/  ISETP.GT.AND P4, PT, R0.reuse, 0x31, P2 ;  /* 0x000000310000780c */ /* 0x040fe20001784270 */
[-C--:B----4-:R-:W-:Y:S01]  /*15c30*/  FMUL R3, R3, R2.reuse ;  /* 0x0000000203037220 */ /* 0x090fe20000400000 */
[----:B------:R-:W-:Y:S01]  /*15c40*/  ISETP.GT.AND P5, PT, R0, 0x38, P3 ;  /* 0x000000380000780c */ /* 0x000fe20001fa4270 */
[----:B-----5:R-:W-:-:S03]  /*15c50*/  FMUL R10, R10, R2 ;  /* 0x000000020a0a7220 */ /* 0x020fc60000400000 */
[----:B------:R-:W-:Y:S02]  /*15c60*/  F2FP.BF16.F32.PACK_AB R3, RZ, R3 ;  /* 0x00000003ff03723e */ /* 0x000fe400000010ff */
[----:B------:R-:W-:-:S05]  /*15c70*/  ISETP.GT.AND P6, PT, R0, 0x39, P3 ;  /* 0x000000390000780c */ /* 0x000fca0001fc4270 */
[----:B------:R0:W-:Y:S04]  /*15c80*/  @P4 STG.E.U16 desc[UR36][R6.64+0x62], R3 ;  /* 0x0000620306004986 */ /* 0x0001e8000c101524 */
[----:B------:R1:W-:Y:S01]  /*15c90*/  @P5 STG.E.U16 desc[UR36][R4.64+0x70], R9 ;  /* 0x0000700904005986 */ /* 0x0003e2000c101524 */
[----:B0-----:R-:W-:-:S04]  /*15ca0*/  F2FP.BF16.F32.PACK_AB R3, RZ, R10 ;  /* 0x0000000aff03723e */ /* 0x001fc800000010ff */
[----:B------:R-:W-:Y:S01]  /*15cb0*/  PRMT R10, R3, 0x7610, R10 ;  /* 0x00007610030a7816 */ /* 0x000fe2000000000a */
[----:B-1----:R-:W3:Y:S04]  /*15cc0*/  LDL.LU R9, [R1+0x80] ;  /* 0x0000800001097983 */ /* 0x002ee80000300800 */
[----:B------:R0:W-:Y:S01]  /*15cd0*/  @P6 STG.E.U16 desc[UR36][R4.64+0x72], R10 ;  /* 0x0000720a04006986 */ /* 0x0001e2000c101524 */
[----:B--2---:R-:W-:-:S05]  /*15ce0*/  FMUL R8, R8, R2 ;  /* 0x0000000208087220 */ /* 0x004fca0000400000 */
[----:B------:R-:W-:Y:S02]  /*15cf0*/  F2FP.BF16.F32.PACK_AB R3, RZ, R8 ;  /* 0x00000008ff03723e */ /* 0x000fe400000010ff */
[----:B------:R-:W2:Y:S02]  /*15d00*/  LDL.LU R8, [R1+0x7c] ;  /* 0x00007c0001087983 */ /* 0x000ea40000300800 */
[----:B0-----:R-:W-:Y:S02]  /*15d10*/  PRMT R10, R3, 0x7610, R10 ;  /* 0x00007610030a7816 */ /* 0x001fe4000000000a */
[----:B------:R-:W4:Y:S01]  /*15d20*/  LDL.LU R3, [R1+0x84] ;  /* 0x0000840001037983 */ /* 0x000f220000300800 */
[C---:B------:R-:W-:Y:S02]  /*15d30*/  ISETP.GT.AND P0, PT, R0.reuse, 0x38, P2 ;  /* 0x000000380000780c */ /* 0x040fe40001704270 */
[C---:B------:R-:W-:Y:S02]  /*15d40*/  ISETP.GT.AND P1, PT, R0.reuse, 0x39, P2 ;  /* 0x000000390000780c */ /* 0x040fe40001724270 */
[----:B------:R-:W-:-:S02]  /*15d50*/  ISETP.GT.AND P4, PT, R0, 0x40, P3 ;  /* 0x000000400000780c */ /* 0x000fc40001f84270 */
[----:B------:R-:W-:-:S07]  /*15d60*/  ISETP.GT.AND P5, PT, R0, 0x41, P3 ;  /* 0x000000410000780c */ /* 0x000fce0001fa4270 */
[----:B------:R0:W-:Y:S01]  /*15d70*/  @P0 STG.E.U16 desc[UR36][R6.64+0x70], R10 ;  /* 0x0000700a06000986 */ /* 0x0001e2000c101524 */
[----:B---3--:R-:W-:-:S05]  /*15d80*/  FMUL R9, R9, R2 ;  /* 0x0000000209097220 */ /* 0x008fca0000400000 */
[----:B------:R-:W-:Y:S01]  /*15d90*/  F2FP.BF16.F32.PACK_AB R9, RZ, R9 ;  /* 0x00000009ff09723e */ /* 0x000fe200000010ff */
[-C--:B--2---:R-:W-:Y:S01]  /*15da0*/  FMUL R8, R8, R2.reuse ;  /* 0x0000000208087220 */ /* 0x084fe20000400000 */
[----:B----4-:R-:W-:-:S04]  /*15db0*/  FMUL R3, R3, R2 ;  /* 0x0000000203037220 */ /* 0x010fc80000400000 */
[----:B------:R-:W-:-:S04]  /*15dc0*/  F2FP.BF16.F32.PACK_AB R8, RZ, R8 ;  /* 0x00000008ff08723e */ /* 0x000fc800000010ff */
[----:B0-----:R-:W-:Y:S02]  /*15dd0*/  PRMT R10, R8, 0x7610, R10 ;  /* 0x00007610080a7816 */ /* 0x001fe4000000000a */
[----:B------:R-:W-:Y:S01]  /*15de0*/  F2FP.BF16.F32.PACK_AB R3, RZ, R3 ;  /* 0x00000003ff03723e */ /* 0x000fe200000010ff */
[----:B------:R-:W2:Y:S04]  /*15df0*/  LDL.LU R8, [R1+0x88] ;  /* 0x0000880001087983 */ /* 0x000ea80000300800 */
[----:B------:R-:W-:Y:S04]  /*15e00*/  @P1 STG.E.U16 desc[UR36][R6.64+0x72], R10 ;  /* 0x0000720a06001986 */ /* 0x000fe8000c101524 */
[----:B------:R0:W-:Y:S04]  /*15e10*/  @P4 STG.E.U16 desc[UR36][R4.64+0x80], R9 ;  /* 0x0000800904004986 */ /* 0x0001e8000c101524 */
[----:B------:R1:W-:Y:S04]  /*15e20*/  @P5 STG.E.U16 desc[UR36][R4.64+0x82], R3 ;  /* 0x0000820304005986 */ /* 0x0003e8000c101524 */
[----:B0-----:R-:W3:Y:S04]  /*15e30*/  LDL.LU R9, [R1+0x94] ;  /* 0x0000940001097983 */ /* 0x001ee80000300800 */
[----:B-1----:R-:W4:Y:S01]  /*15e40*/  LDL.LU R3, [R1+0x98] ;  /* 0x0000980001037983 */ /* 0x002f220000300800 */
[----:B------:R-:W-:Y:S01]  /*15e50*/  ISETP.GT.AND P0, PT, R0, 0x40, P2 ;  /* 0x000000400000780c */ /* 0x000fe20001704270 */
[----:B--2---:R-:W-:-:S05]  /*15e60*/  FMUL R8, R8, R2 ;  /* 0x0000000208087220 */ /* 0x004fca0000400000 */
[----:B------:R-:W-:-:S07]  /*15e70*/  F2FP.BF16.F32.PACK_AB R8, RZ, R8 ;  /* 0x00000008ff08723e */ /* 0x000fce00000010ff */
[----:B------:R0:W-:Y:S01]  /*15e80*/  @P0 STG.E.U16 desc[UR36][R6.64+0x80], R8 ;  /* 0x0000800806000986 */ /* 0x0001e2000c101524 */
[----:B----4-:R-:W-:-:S05]  /*15e90*/  FMUL R3, R3, R2 ;  /* 0x0000000203037220 */ /* 0x010fca0000400000 */
[----:B0-----:R-:W-:Y:S02]  /*15ea0*/  F2FP.BF16.F32.PACK_AB R8, RZ, R3 ;  /* 0x00000003ff08723e */ /* 0x001fe400000010ff */
[----:B------:R-:W2:Y:S02]  /*15eb0*/  LDL.LU R3, [R1+0x9c] ;  /* 0x00009c0001037983 */ /* 0x000ea40000300800 */
[----:B------:R-:W-:Y:S02]  /*15ec0*/  PRMT R13, R8, 0x7610, R13 ;  /* 0x00007610080d7816 */ /* 0x000fe4000000000d */
[----:B------:R-:W4:Y:S01]  /*15ed0*/  LDL.LU R8, [R1+0xa0] ;  /* 0x0000a00001087983 */ /* 0x000f220000300800 */
[C---:B------:R-:W-:Y:S01]  /*15ee0*/  ISETP.GT.AND P1, PT, R0.reuse, 0x41, P2 ;  /* 0x000000410000780c */ /* 0x040fe20001724270 */
[-C--:B---3--:R-:W-:Y:S01]  /*15ef0*/  FMUL R9, R9, R2.reuse ;  /* 0x0000000209097220 */ /* 0x088fe20000400000 */
[-C--:B------:R-:W-:Y:S01]  /*15f00*/  FMUL R11, R11, R2.reuse ;  /* 0x000000020b0b7220 */ /* 0x080fe20000400000 */
[----:B------:R-:W-:Y:S01]  /*15f10*/  ISETP.GT.AND P4, PT, R0, 0x48, P3 ;  /* 0x000000480000780c */ /* 0x000fe20001f84270 */
[----:B------:R-:W-:-:S02]  /*15f20*/  FMUL R12, R12, R2 ;  /* 0x000000020c0c7220 */ /* 0x000fc40000400000 */
[----:B------:R-:W-:Y:S02]  /*15f30*/  F2FP.BF16.F32.PACK_AB R9, RZ, R9 ;  /* 0x00000009ff09723e */ /* 0x000fe400000010ff */
[----:B------:R-:W-:Y:S02]  /*15f40*/  F2FP.BF16.F32.PACK_AB R11, RZ, R11 ;  /* 0x0000000bff0b723e */ /* 0x000fe400000010ff */
[----:B------:R-:W-:Y:S02]  /*15f50*/  F2FP.BF16.F32.PACK_AB R10, RZ, R12 ;  /* 0x0000000cff0a723e */ /* 0x000fe400000010ff */
[----:B------:R-:W-:Y:S02]  /*15f60*/  PRMT R12, R9, 0x7610, R12 ;  /* 0x00007610090c7816 */ /* 0x000fe4000000000c */
[C---:B------:R-:W-:Y:S01]  /*15f70*/  ISETP.GT.AND P5, PT, R0.reuse, 0x49, P3 ;  /* 0x000000490000780c */ /* 0x040fe20001fa4270 */
[----:B------:R-:W-:Y:S01]  /*15f80*/  @P1 STG.E.U16 desc[UR36][R6.64+0x82], R11 ;  /* 0x0000820b06001986 */ /* 0x000fe2000c101524 */
[----:B------:R-:W-:-:S02]  /*15f90*/  ISETP.GT.AND P0, PT, R0, 0x48, P2 ;  /* 0x000000480000780c */ /* 0x000fc40001704270 */
[C---:B------:R-:W-:Y:S01]  /*15fa0*/  ISETP.GT.AND P1, PT, R0.reuse, 0x49, P2 ;  /* 0x000000490000780c */ /* 0x040fe20001724270 */
[----:B------:R0:W-:Y:S01]  /*15fb0*/  @P4 STG.E.U16 desc[UR36][R4.64+0x90], R10 ;  /* 0x0000900a04004986 */ /* 0x0001e2000c101524 */
[----:B------:R-:W-:-:S07]  /*15fc0*/  ISETP.GT.AND P4, PT, R0, 0x50, P3 ;  /* 0x000000500000780c */ /* 0x000fce0001f84270 */
[----:B------:R1:W-:Y:S01]  /*15fd0*/  @P5 STG.E.U16 desc[UR36][R4.64+0x92], R12 ;  /* 0x0000920c04005986 */ /* 0x0003e2000c101524 */
[----:B------:R-:W-:-:S03]  /*15fe0*/  ISETP.GT.AND P5, PT, R0, 0x51, P3 ;  /* 0x000000510000780c */ /* 0x000fc60001fa4270 */
[----:B------:R3:W-:Y:S01]  /*15ff0*/  @P0 STG.E.U16 desc[UR36][R6.64+0x90], R13 ;  /* 0x0000900d06000986 */ /* 0x0007e2000c101524 */
[C---:B------:R-:W-:Y:S02]  /*16000*/  ISETP.GT.AND P0, PT, R0.reuse, 0x51, P2 ;  /* 0x000000510000780c */ /* 0x040fe40001704270 */
[----:B------:R-:W-:Y:S01]  /*16010*/  ISETP.GT.AND P6, PT, R0, 0x71, P3 ;  /* 0x000000710000780c */ /* 0x000fe20001fc4270 */
[----:B--2---:R-:W-:-:S05]  /*16020*/  FMUL R3, R3, R2 ;  /* 0x0000000203037220 */ /* 0x004fca0000400000 */
[----:B------:R-:W-:Y:S01]  /*16030*/  F2FP.BF16.F32.PACK_AB R9, RZ, R3 ;  /* 0x00000003ff09723e */ /* 0x000fe200000010ff */
[-C--:B----4-:R-:W-:Y:S01]  /*16040*/  FMUL R3, R8, R2.reuse ;  /* 0x0000000208037220 */ /* 0x090fe20000400000 */
[----:B------:R-:W-:-:S04]  /*16050*/  FMUL R8, R235, R2 ;  /* 0x00000002eb087220 */ /* 0x000fc80000400000 */
[----:B------:R-:W-:Y:S02]  /*16060*/  F2FP.BF16.F32.PACK_AB R3, RZ, R3 ;  /* 0x00000003ff03723e */ /* 0x000fe400000010ff */
[----:B0-----:R-:W-:Y:S02]  /*16070*/  PRMT R10, R9, 0x7610, R10 ;  /* 0x00007610090a7816 */ /* 0x001fe4000000000a */
[----:B------:R-:W-:Y:S01]  /*16080*/  PRMT R11, R3, 0x7610, R11 ;  /* 0x00007610030b7816 */ /* 0x000fe2000000000b */
[----:B------:R-:W-:Y:S01]  /*16090*/  FMUL R3, R233, R2 ;  /* 0x00000002e9037220 */ /* 0x000fe20000400000 */
[----:B------:R-:W-:Y:S01]  /*160a0*/  F2FP.BF16.F32.PACK_AB R8, RZ, R8 ;  /* 0x00000008ff08723e */ /* 0x000fe200000010ff */
[----:B------:R-:W-:Y:S01]  /*160b0*/  FMUL R9, R234, R2 ;  /* 0x00000002ea097220 */ /* 0x000fe20000400000 */
[----:B------:R0:W-:Y:S02]  /*160c0*/  @P1 STG.E.U16 desc[UR36][R6.64+0x92], R10 ;  /* 0x0000920a06001986 */ /* 0x0001e4000c101524 */
[----:B-1----:R-:W-:-:S02]  /*160d0*/  PRMT R12, R8, 0x7610, R12 ;  /* 0x00007610080c7816 */ /* 0x002fc4000000000c */
[----:B------:R-:W-:Y:S01]  /*160e0*/  F2FP.BF16.F32.PACK_AB R8, RZ, R3 ;  /* 0x00000003ff08723e */ /* 0x000fe200000010ff */
[-C--:B------:R-:W-:Y:S01]  /*160f0*/  FMUL R3, R232, R2.reuse ;  /* 0x00000002e8037220 */ /* 0x080fe20000400000 */
[C---:B------:R-:W-:Y:S02]  /*16100*/  ISETP.GT.AND P1, PT, R0.reuse, 0x50, P2 ;  /* 0x000000500000780c */ /* 0x040fe40001724270 */
[----:B------:R-:W-:Y:S01]  /*16110*/  F2FP.BF16.F32.PACK_AB R9, RZ, R9 ;  /* 0x00000009ff09723e */ /* 0x000fe200000010ff */
[----:B------:R1:W-:Y:S01]  /*16120*/  @P4 STG.E.U16 desc[UR36][R4.64+0xa0], R11 ;  /* 0x0000a00b04004986 */ /* 0x0003e2000c101524 */
[----:B------:R-:W-:Y:S02]  /*16130*/  ISETP.GT.AND P4, PT, R0, 0x58, P3 ;  /* 0x000000580000780c */ /* 0x000fe40001f84270 */
[----:B---3--:R-:W-:Y:S02]  /*16140*/  PRMT R13, R9, 0x7610, R13 ;  /* 0x00007610090d7816 */ /* 0x008fe4000000000d */
[----:B------:R-:W-:Y:S01]  /*16150*/  F2FP.BF16.F32.PACK_AB R9, RZ, R3 ;  /* 0x00000003ff09723e */ /* 0x000fe200000010ff */
[-C--:B------:R-:W-:Y:S01]  /*16160*/  FMUL R3, R230, R2.reuse ;  /* 0x00000002e6037220 */ /* 0x080fe20000400000 */
[----:B------:R-:W-:Y:S01]  /*16170*/  PRMT R14, R8, 0x7610, R14 ;  /* 0x00007610080e7816 */ /* 0x000fe2000000000e */
[----:B------:R-:W-:Y:S01]  /*16180*/  FMUL R8, R231, R2 ;  /* 0x00000002e7087220 */ /* 0x000fe20000400000 */
[----:B------:R2:W-:Y:S01]  /*16190*/  @P5 STG.E.U16 desc[UR36][R4.64+0xa2], R12 ;  /* 0x0000a20c04005986 */ /* 0x0005e2000c101524 */
[----:B------:R-:W-:-:S02]  /*161a0*/  ISETP.GT.AND P5, PT, R0, 0x59, P3 ;  /* 0x000000590000780c */ /* 0x000fc40001fa4270 */
[----:B------:R-:W-:Y:S01]  /*161b0*/  F2FP.BF16.F32.PACK_AB R3, RZ, R3 ;  /* 0x00000003ff03723e */ /* 0x000fe200000010ff */
[----:B------:R-:W-:Y:S01]  /*161c0*/  @P1 STG.E.U16 desc[UR36][R6.64+0xa0], R13 ;  /* 0x0000a00d06001986 */ /* 0x000fe2000c101524 */
[----:B0-----:R-:W-:Y:S01]  /*161d0*/  F2FP.BF16.F32.PACK_AB R10, RZ, R8 ;  /* 0x00000008ff0a723e */ /* 0x001fe200000010ff */
[-C--:B------:R-:W-:Y:S01]  /*161e0*/  FMUL R8, R229, R2.reuse ;  /* 0x00000002e5087220 */ /* 0x080fe20000400000 */
[----:B-1----:R-:W-:Y:S01]  /*161f0*/  PRMT R11, R3, 0x7610, R11 ;  /* 0x00007610030b7816 */ /* 0x002fe2000000000b */
[----:B------:R-:W-:Y:S01]  /*16200*/  @P0 STG.E.U16 desc[UR36][R6.64+0xa2], R14 ;  /* 0x0000a20e06000986 */ /* 0x000fe2000c101524 */
[----:B------:R-:W-:Y:S01]  /*16210*/  ISETP.GT.AND P0, PT, R0, 0x58, P2 ;  /* 0x000000580000780c */ /* 0x000fe20001704270 */
[----:B------:R-:W-:Y:S01]  /*16220*/  FMUL R3, R228, R2 ;  /* 0x00000002e4037220 */ /* 0x000fe20000400000 */
[C---:B------:R-:W-:Y:S01]  /*16230*/  ISETP.GT.AND P1, PT, R0.reuse, 0x59, P2 ;  /* 0x000000590000780c */ /* 0x040fe20001724270 */
[----:B------:R0:W-:Y:S01]  /*16240*/  @P4 STG.E.U16 desc[UR36][R4.64+0xb0], R9 ;  /* 0x0000b00904004986 */ /* 0x0001e2000c101524 */
[----:B------:R-:W-:-:S02]  /*16250*/  ISETP.GT.AND P4, PT, R0, 0x60, P3 ;  /* 0x000000600000780c */ /* 0x000fc40001f84270 */
[----:B------:R-:W-:Y:S01]  /*16260*/  F2FP.BF16.F32.PACK_AB R8, RZ, R8 ;  /* 0x00000008ff08723e */ /* 0x000fe200000010ff */
[----:B------:R1:W-:Y:S03]  /*16270*/  @P5 STG.E.U16 desc[UR36][R4.64+0xb2], R10 ;  /* 0x0000b20a04005986 */ /* 0x0003e6000c101524 */
[----:B--2---:R-:W-:Y:S02]  /*16280*/  PRMT R12, R8, 0x7610, R12 ;  /* 0x00007610080c7816 */ /* 0x004fe4000000000c */
[----:B0-----:R-:W-:Y:S01]  /*16290*/  F2FP.BF16.F32.PACK_AB R9, RZ, R3 ;  /* 0x00000003ff09723e */ /* 0x001fe200000010ff */
[-C--:B------:R-:W-:Y:S01]  /*162a0*/  FMUL R3, R227, R2.reuse ;  /* 0x00000002e3037220 */ /* 0x080fe20000400000 */
[-C--:B------:R-:W-:Y:S02]  /*162b0*/  FMUL R8, R226, R2.reuse ;  /* 0x00000002e2087220 */ /* 0x080fe40000400000 */
[----:B-1----:R-:W-:Y:S01]  /*162c0*/  PRMT R10, R9, 0x7610, R10 ;  /* 0x00007610090a7816 */ /* 0x002fe2000000000a */
[----:B------:R0:W-:Y:S01]  /*162d0*/  @P0 STG.E.U16 desc[UR36][R6.64+0xb0], R11 ;  /* 0x0000b00b06000986 */ /* 0x0001e2000c101524 */
[----:B------:R-:W-:Y:S01]  /*162e0*/  F2FP.BF16.F32.PACK_AB R3, RZ, R3 ;  /* 0x00000003ff03723e */ /* 0x000fe200000010ff */
[----:B------:R-:W-:Y:S01]  /*162f0*/  FMUL R9, R225, R2 ;  /* 0x00000002e1097220 */ /* 0x000fe20000400000 */
[C---:B------:R-:W-:Y:S01]  /*16300*/  ISETP.GT.AND P5, PT, R0.reuse, 0x61, P3 ;  /* 0x000000610000780c */ /* 0x040fe20001fa4270 */
[----:B------:R1:W-:Y:S01]  /*16310*/  @P1 STG.E.U16 desc[UR36][R6.64+0xb2], R12 ;  /* 0x0000b20c06001986 */ /* 0x0003e2000c101524 */
[----:B------:R-:W-:-:S03]  /*16320*/  ISETP.GT.AND P1, PT, R0, 0x60, P2 ;  /* 0x000000600000780c */ /* 0x000fc60001724270 */
[----:B------:R-:W-:Y:S01]  /*16330*/  @P4 STG.E.U16 desc[UR36][R4.64+0xc0], R10 ;  /* 0x0000c00a04004986 */ /* 0x000fe2000c101524 */
[----:B------:R-:W-:Y:S02]  /*16340*/  ISETP.GT.AND P4, PT, R0, 0x61, P2 ;  /* 0x000000610000780c */ /* 0x000fe40001784270 */
[----:B------:R-:W-:Y:S02]  /*16350*/  F2FP.BF16.F32.PACK_AB R8, RZ, R8 ;  /* 0x00000008ff08723e */ /* 0x000fe400000010ff */
[----:B0-----:R-:W-:Y:S01]  /*16360*/  PRMT R11, R3, 0x7610, R11 ;  /* 0x00007610030b7816 */ /* 0x001fe2000000000b */
[-C--:B------:R-:W-:Y:S01]  /*16370*/  FMUL R3, R224, R2.reuse ;  /* 0x00000002e0037220 */ /* 0x080fe20000400000 */
[----:B------:R-:W-:Y:S02]  /*16380*/  F2FP.BF16.F32.PACK_AB R9, RZ, R9 ;  /* 0x00000009ff09723e */ /* 0x000fe400000010ff */
[----:B-1----:R-:W-:Y:S02]  /*16390*/  PRMT R12, R8, 0x7610, R12 ;  /* 0x00007610080c7816 */ /* 0x002fe4000000000c */
[----:B------:R-:W-:Y:S01]  /*163a0*/  F2FP.BF16.F32.PACK_AB R8, RZ, R3 ;  /* 0x00000003ff08723e */ /* 0x000fe200000010ff */
[----:B------:R-:W-:Y:S01]  /*163b0*/  FMUL R3, R223, R2 ;  /* 0x00000002df037220 */ /* 0x000fe20000400000 */
[----:B------:R-:W-:Y:S01]  /*163c0*/  PRMT R13, R9, 0x7610, R13 ;  /* 0x00007610090d7816 */ /* 0x000fe2000000000d */
[----:B------:R0:W-:Y:S01]  /*163d0*/  @P5 STG.E.U16 desc[UR36][R4.64+0xc2], R11 ;  /* 0x0000c20b04005986 */ /* 0x0001e2000c101524 */
[----:B------:R-:W-:-:S02]  /*163e0*/  ISETP.GT.AND P0, PT, R0, 0x68, P3 ;  /* 0x000000680000780c */ /* 0x000fc40001f04270 */
[----:B------:R-:W-:Y:S01]  /*163f0*/  F2FP.BF16.F32.PACK_AB R9, RZ, R3 ;  /* 0x00000003ff09723e */ /* 0x000fe200000010ff */
[----:B------:R1:W-:Y:S01]  /*16400*/  @P1 STG.E.U16 desc[UR36][R6.64+0xc0], R12 ;  /* 0x0000c00c06001986 */ /* 0x0003e2000c101524 */
[----:B------:R-:W-:-:S03]  /*16410*/  FMUL R3, R221, R2 ;  /* 0x00000002dd037220 */ /* 0x000fc60000400000 */
[----:B------:R-:W-:Y:S01]  /*16420*/  @P4 STG.E.U16 desc[UR36][R6.64+0xc2], R13 ;  /* 0x0000c20d06004986 */ /* 0x000fe2000c101524 */
[----:B------:R-:W-:Y:S02]  /*16430*/  ISETP.GT.AND P4, PT, R0, 0x69, P3 ;  /* 0x000000690000780c */ /* 0x000fe40001f84270 */
[----:B------:R-:W-:Y:S01]  /*16440*/  PRMT R14, R8, 0x7610, R14 ;  /* 0x00007610080e7816 */ /* 0x000fe2000000000e */
[-C--:B------:R-:W-:Y:S01]  /*16450*/  FMUL R8, R222, R2.reuse ;  /* 0x00000002de087220 */ /* 0x080fe20000400000 */
[----:B------:R-:W-:Y:S02]  /*16460*/  F2FP.BF16.F32.PACK_AB R3, RZ, R3 ;  /* 0x00000003ff03723e */ /* 0x000fe400000010ff */
[----:B------:R-:W-:Y:S01]  /*16470*/  ISETP.GT.AND P1, PT, R0, 0x68, P2 ;  /* 0x000000680000780c */ /* 0x000fe20001724270 */
[----:B------:R-:W-:Y:S01]  /*16480*/  @P0 STG.E.U16 desc[UR36][R4.64+0xd0], R14 ;  /* 0x0000d00e04000986 */ /* 0x000fe2000c101524 */
[----:B0-----:R-:W-:Y:S01]  /*16490*/  PRMT R11, R3, 0x7610, R11 ;  /* 0x00007610030b7816 */ /* 0x001fe2000000000b */
[----:B------:R-:W-:Y:S01]  /*164a0*/  FMUL R3, R219, R2 ;  /* 0x00000002db037220 */ /* 0x000fe20000400000 */
[----:B------:R-:W-:Y:S01]  /*164b0*/  F2FP.BF16.F32.PACK_AB R10, RZ, R8 ;  /* 0x00000008ff0a723e */ /* 0x000fe200000010ff */
[----:B------:R-:W-:Y:S01]  /*164c0*/  FMUL R8, R220, R2 ;  /* 0x00000002dc087220 */ /* 0x000fe20000400000 */
[C---:B------:R-:W-:Y:S01]  /*164d0*/  ISETP.GT.AND P0, PT, R0.reuse, 0x69, P2 ;  /* 0x000000690000780c */ /* 0x040fe20001704270 */
[----:B------:R0:W-:Y:S01]  /*164e0*/  @P4 STG.E.U16 desc[UR36][R4.64+0xd2], R9 ;  /* 0x0000d20904004986 */ /* 0x0001e2000c101524 */
[----:B------:R-:W-:-:S02]  /*164f0*/  ISETP.GT.AND P5, PT, R0, 0x70, P3 ;  /* 0x000000700000780c */ /* 0x000fc40001fa4270 */
[----:B------:R-:W-:-:S04]  /*16500*/  F2FP.BF16.F32.PACK_AB R8, RZ, R8 ;  /* 0x00000008ff08723e */ /* 0x000fc800000010ff */
[----:B-1----:R-:W-:Y:S02]  /*16510*/  PRMT R12, R8, 0x7610, R12 ;  /* 0x00007610080c7816 */ /* 0x002fe4000000000c */
[----:B0-----:R-:W-:Y:S01]  /*16520*/  F2FP.BF16.F32.PACK_AB R9, RZ, R3 ;  /* 0x00000003ff09723e */ /* 0x001fe200000010ff */
[-C--:B------:R-:W-:Y:S01]  /*16530*/  FMUL R3, R218, R2.reuse ;  /* 0x00000002da037220 */ /* 0x080fe20000400000 */
[----:B------:R-:W-:Y:S01]  /*16540*/  FMUL R8, R217, R2 ;  /* 0x00000002d9087220 */ /* 0x000fe20000400000 */
[----:B------:R0:W-:Y:S03]  /*16550*/  @P1 STG.E.U16 desc[UR36][R6.64+0xd0], R10 ;  /* 0x0000d00a06001986 */ /* 0x0001e6000c101524 */
[----:B------:R-:W-:Y:S01]  /*16560*/  F2FP.BF16.F32.PACK_AB R3, RZ, R3 ;  /* 0x00000003ff03723e */ /* 0x000fe200000010ff */
[----:B------:R1:W-:Y:S01]  /*16570*/  @P0 STG.E.U16 desc[UR36][R6.64+0xd2], R11 ;  /* 0x0000d20b06000986 */ /* 0x0003e2000c101524 */
[----:B------:R-:W-:-:S02]  /*16580*/  ISETP.GT.AND P1, PT, R0, 0x70, P2 ;  /* 0x000000700000780c */ /* 0x000fc40001724270 */
[----:B------:R-:W-:Y:S01]  /*16590*/  F2FP.BF16.F32.PACK_AB R8, RZ, R8 ;  /* 0x00000008ff08723e */ /* 0x000fe200000010ff */
[----:B------:R2:W-:Y:S01]  /*165a0*/  @P5 STG.E.U16 desc[UR36][R4.64+0xe0], R12 ;  /* 0x0000e00c04005986 */ /* 0x0005e2000c101524 */
[----:B0-----:R-:W-:Y:S01]  /*165b0*/  PRMT R10, R9, 0x7610, R10 ;  /* 0x00007610090a7816 */ /* 0x001fe2000000000a */
[-C--:B------:R-:W-:Y:S01]  /*165c0*/  FMUL R9, R216, R2.reuse ;  /* 0x00000002d8097220 */ /* 0x080fe20000400000 */
[----:B-1----:R-:W-:Y:S01]  /*165d0*/  PRMT R11, R3, 0x7610, R11 ;  /* 0x00007610030b7816 */ /* 0x002fe2000000000b */
[----:B------:R-:W-:-:S03]  /*165e0*/  FMUL R3, R215, R2 ;  /* 0x00000002d7037220 */ /* 0x000fc60000400000 */
[----:B------:R-:W-:Y:S02]  /*165f0*/  F2FP.BF16.F32.PACK_AB R9, RZ, R9 ;  /* 0x00000009ff09723e */ /* 0x000fe400000010ff */
[----:B--2---:R-:W-:Y:S02]  /*16600*/  PRMT R12, R8, 0x7610, R12 ;  /* 0x00007610080c7816 */ /* 0x004fe4000000000c */
[----:B------:R-:W-:Y:S01]  /*16610*/  F2FP.BF16.F32.PACK_AB R8, RZ, R3 ;  /* 0x00000003ff08723e */ /* 0x000fe200000010ff */
[----:B------:R-:W-:Y:S01]  /*16620*/  FMUL R3, R214, R2 ;  /* 0x00000002d6037220 */ /* 0x000fe20000400000 */
[C---:B------:R-:W-:Y:S02]  /*16630*/  ISETP.GT.AND P4, PT, R0.reuse, 0x71, P2 ;  /* 0x000000710000780c */ /* 0x040fe40001784270 */
[----:B------:R-:W-:Y:S01]  /*16640*/  ISETP.GT.AND P5, PT, R0, 0x78, P3 ;  /* 0x000000780000780c */ /* 0x000fe20001fa4270 */
[----:B------:R0:W-:Y:S01]  /*16650*/  @P6 STG.E.U16 desc[UR36][R4.64+0xe2], R10 ;  /* 0x0000e20a04006986 */ /* 0x0001e2000c101524 */
[----:B------:R-:W-:-:S02]  /*16660*/  PRMT R13, R9, 0x7610, R13 ;  /* 0x00007610090d7816 */ /* 0x000fc4000000000d */
[----:B------:R-:W-:Y:S01]  /*16670*/  F2FP.BF16.F32.PACK_AB R9, RZ, R3 ;  /* 0x00000003ff09723e */ /* 0x000fe200000010ff */
[----:B------:R1:W-:Y:S01]  /*16680*/  @P1 STG.E.U16 desc[UR36][R6.64+0xe0], R11 ;  /* 0x0000e00b06001986 */ /* 0x0003e2000c101524 */
[----:B------:R-:W-:Y:S01]  /*16690*/  ISETP.GT.AND P0, PT, R0, 0x79, P3 ;  /* 0x000000790000780c */ /* 0x000fe20001f04270 */
[-C--:B------:R-:W-:Y:S01]  /*166a0*/  FMUL R3, R212, R2.reuse ;  /* 0x00000002d4037220 */ /* 0x080fe20000400000 */
[----:B------:R-:W-:Y:S02]  /*166b0*/  ISETP.GT.AND P1, PT, R0, 0x78, P2 ;  /* 0x000000780000780c */ /* 0x000fe40001724270 */
[----:B------:R-:W-:Y:S01]  /*166c0*/  PRMT R14, R8, 0x7610, R14 ;  /* 0x00007610080e7816 */ /* 0x000fe2000000000e */
[----:B------:R-:W-:Y:S01]  /*166d0*/  FMUL R8, R213, R2 ;  /* 0x00000002d5087220 */ /* 0x000fe20000400000 */
[----:B------:R-:W-:Y:S01]  /*166e0*/  F2FP.BF16.F32.PACK_AB R3, RZ, R3 ;  /* 0x00000003ff03723e */ /* 0x000fe200000010ff */
[----:B------:R2:W-:Y:S01]  /*166f0*/  @P4 STG.E.U16 desc[UR36][R6.64+0xe2], R12 ;  /* 0x0000e20c06004986 */ /* 0x0005e2000c101524 */
[----:B------:R-:W-:-:S02]  /*16700*/  ISETP.GT.AND P4, PT, R0, 0x79, P2 ;  /* 0x000000790000780c */ /* 0x000fc40001784270 */
[----:B0-----:R-:W-:Y:S01]  /*16710*/  F2FP.BF16.F32.PACK_AB R10, RZ, R8 ;  /* 0x00000008ff0a723e */ /* 0x001fe200000010ff */
[----:B------:R-:W-:Y:S01]  /*16720*/  @P5 STG.E.U16 desc[UR36][R4.64+0xf0], R13 ;  /* 0x0000f00d04005986 */ /* 0x000fe2000c101524 */
[----:B-1----:R-:W-:Y:S01]  /*16730*/  PRMT R11, R3, 0x7610, R11 ;  /* 0x00007610030b7816 */ /* 0x002fe2000000000b */
[-C--:B------:R-:W-:Y:S01]  /*16740*/  FMUL R3, R210, R2.reuse ;  /* 0x00000002d2037220 */ /* 0x080fe20000400000 */
[----:B------:R-:W-:Y:S01]  /*16750*/  FMUL R8, R211, R2 ;  /* 0x00000002d3087220 */ /* 0x000fe20000400000 */
[C---:B------:R-:W-:Y:S01]  /*16760*/  ISETP.GT.AND P5, PT, R0.reuse, 0x80, P3 ;  /* 0x000000800000780c */ /* 0x040fe20001fa4270 */
[----:B------:R-:W-:Y:S01]  /*16770*/  @P0 STG.E.U16 desc[UR36][R4.64+0xf2], R14 ;  /* 0x0000f20e04000986 */ /* 0x000fe2000c101524 */
[----:B------:R-:W-:-:S03]  /*16780*/  ISETP.GT.AND P6, PT, R0, 0x81, P3 ;  /* 0x000000810000780c */ /* 0x000fc60001fc4270 */
[----:B------:R0:W-:Y:S01]  /*16790*/  @P1 STG.E.U16 desc[UR36][R6.64+0xf0], R9 ;  /* 0x0000f00906001986 */ /* 0x0001e2000c101524 */
[----:B------:R-:W-:-:S04]  /*167a0*/  F2FP.BF16.F32.PACK_AB R8, RZ, R8 ;  /* 0x00000008ff08723e */ /* 0x000fc800000010ff */
[----:B--2---:R-:W-:Y:S01]  /*167b0*/  PRMT R12, R8, 0x7610, R12 ;  /* 0x00007610080c7816 */ /* 0x004fe2000000000c */
[-C--:B------:R-:W-:Y:S01]  /*167c0*/  FMUL R8, R208, R2.reuse ;  /* 0x00000002d0087220 */ /* 0x080fe20000400000 */
[----:B0-----:R-:W-:Y:S01]  /*167d0*/  F2FP.BF16.F32.PACK_AB R9, RZ, R3 ;  /* 0x00000003ff09723e */ /* 0x001fe200000010ff */
[----:B------:R-:W-:Y:S01]  /*167e0*/  FMUL R3, R209, R2 ;  /* 0x00000002d1037220 */ /* 0x000fe20000400000 */
[----:B------:R0:W-:Y:S01]  /*167f0*/  @P4 STG.E.U16 desc[UR36][R6.64+0xf2], R10 ;  /* 0x0000f20a06004986 */ /* 0x0001e2000c101524 */
[----:B------:R-:W-:-:S03]  /*16800*/  ISETP.GT.AND P0, PT, R0, 0x80, P2 ;  /* 0x000000800000780c */ /* 0x000fc60001704270 */
[----:B------:R-:W-:Y:S01]  /*16810*/  F2FP.BF16.F32.PACK_AB R3, RZ, R3 ;  /* 0x00000003ff03723e */ /* 0x000fe200000010ff */
[----:B------:R1:W-:Y:S01]  /*16820*/  @P5 STG.E.U16 desc[UR36][R4.64+0x100], R11 ;  /* 0x0001000b04005986 */ /* 0x0003e2000c101524 */
[----:B------:R-:W-:Y:S02]  /*16830*/  ISETP.GT.AND P1, PT, R0, 0x81, P2 ;  /* 0x000000810000780c */ /* 0x000fe40001724270 */
[----:B------:R-:W-:Y:S01]  /*16840*/  F2FP.BF16.F32.PACK_AB R8, RZ, R8 ;  /* 0x00000008ff08723e */ /* 0x000fe200000010ff */
[----:B------:R2:W-:Y:S01]  /*16850*/  @P6 STG.E.U16 desc[UR36][R4.64+0x102], R12 ;  /* 0x0001020c04006986 */ /* 0x0005e2000c101524 */
[----:B0-----:R-:W-:Y:S01]  /*16860*/  PRMT R10, R9, 0x7610, R10 ;  /* 0x00007610090a7816 */ /* 0x001fe2000000000a */
[-C--:B------:R-:W-:Y:S01]  /*16870*/  FMUL R9, R207, R2.reuse ;  /* 0x00000002cf097220 */ /* 0x080fe20000400000 */
[----:B-1----:R-:W-:Y:S01]  /*16880*/  PRMT R11, R3, 0x7610, R11 ;  /* 0x00007610030b7816 */ /* 0x002fe2000000000b */
[----:B------:R-:W-:Y:S01]  /*16890*/  FMUL R3, R206, R2 ;  /* 0x00000002ce037220 */ /* 0x000fe20000400000 */
[----:B------:R-:W-:-:S02]  /*168a0*/  ISETP.GT.AND P4, PT, R0, 0x88, P3 ;  /* 0x000000880000780c */ /* 0x000fc40001f84270 */
[----:B--2---:R-:W-:Y:S02]  /*168b0*/  PRMT R12, R8, 0x7610, R12 ;  /* 0x00007610080c7816 */ /* 0x004fe4000000000c */
[----:B------:R-:W-:Y:S01]  /*168c0*/  F2FP.BF16.F32.PACK_AB R8, RZ, R3 ;  /* 0x00000003ff08723e */ /* 0x000fe200000010ff */
[-C--:B------:R-:W-:Y:S01]  /*168d0*/  FMUL R3, R205, R2.reuse ;  /* 0x00000002cd037220 */ /* 0x080fe20000400000 */
[----:B------:R-:W-:Y:S02]  /*168e0*/  F2FP.BF16.F32.PACK_AB R9, RZ, R9 ;  /* 0x00000009ff09723e */ /* 0x000fe400000010ff */
[C---:B------:R-:W-:Y:S01]  /*168f0*/  ISETP.GT.AND P5, PT, R0.reuse, 0x89, P3 ;  /* 0x000000890000780c */ /* 0x040fe20001fa4270 */
[----:B------:R0:W-:Y:S01]  /*16900*/  @P0 STG.E.U16 desc[UR36][R6.64+0x100], R10 ;  /* 0x0001000a06000986 */ /* 0x0001e2000c101524 */
[----:B------:R-:W-:Y:S02]  /*16910*/  PRMT R13, R9, 0x7610, R13 ;  /* 0x00007610090d7816 */ /* 0x000fe4000000000d */
[----:B------:R-:W-:Y:S01]  /*16920*/  F2FP.BF16.F32.PACK_AB R9, RZ, R3 ;  /* 0x00000003ff09723e */ /* 0x000fe200000010ff */
[----:B------:R1:W-:Y:S01]  /*16930*/  @P1 STG.E.U16 desc[UR36][R6.64+0x102], R11 ;  /* 0x0001020b06001986 */ /* 0x0003e2000c101524 */
[C---:B------:R-:W-:Y:S01]  /*16940*/  ISETP.GT.AND P0, PT, R0.reuse, 0x88, P2 ;  /* 0x000000880000780c */ /* 0x040fe20001704270 */
[----:B------:R-:W-:Y:S01]  /*16950*/  FMUL R3, R203, R2 ;  /* 0x00000002cb037220 */ /* 0x000fe20000400000 */
[----:B------:R-:W-:-:S02]  /*16960*/  ISETP.GT.AND P1, PT, R0, 0x89, P2 ;  /* 0x000000890000780c */ /* 0x000fc40001724270 */
[----:B------:R-:W-:Y:S01]  /*16970*/  PRMT R14, R8, 0x7610, R14 ;  /* 0x00007610080e7816 */ /* 0x000fe2000000000e */
[----:B------:R-:W-:Y:S01]  /*16980*/  FMUL R8, R204, R2 ;  /* 0x00000002cc087220 */ /* 0x000fe20000400000 */
[----:B------:R-:W-:Y:S01]  /*16990*/  F2FP.BF16.F32.PACK_AB R3, RZ, R3 ;  /* 0x00000003ff03723e */ /* 0x000fe200000010ff */
[----:B------:R2:W-:Y:S01]  /*169a0*/  @P4 STG.E.U16 desc[UR36][R4.64+0x110], R12 ;  /* 0x0001100c04004986 */ /* 0x0005e2000c101524 */
[----:B------:R-:W-:Y:S02]  /*169b0*/  ISETP.GT.AND P4, PT, R0, 0x90, P3 ;  /* 0x000000900000780c */ /* 0x000fe40001f84270 */
        /* <DEDUP_REMOVED lines=9> */
[----:B------:R-:W-:Y:S02]  /*16a50*/  F2FP.BF16.F32.PACK_AB R8, RZ, R8 ;  /* 0x00000008ff08723e */ /* 0x000fe400000010ff */
[----:B------:R-:W-:Y:S01]  /*16a60*/  ISETP.GT.AND P1, PT, R0, 0x91, P2 ;  /* 0x000000910000780c */ /* 0x000fe20001724270 */
[----:B------:R1:W-:Y:S01]  /*16a70*/  @P4 STG.E.U16 desc[UR36][R4.64+0x120], R10 ;  /* 0x0001200a04004986 */ /* 0x0003e2000c101524 */
[----:B--2---:R-:W-:Y:S01]  /*16a80*/  PRMT R12, R8, 0x7610, R12 ;  /* 0x00007610080c7816 */ /* 0x004fe2000000000c */
[-C--:B------:R-:W-:Y:S01]  /*16a90*/  FMUL R8, R199, R2.reuse ;  /* 0x00000002c7087220 */ /* 0x080fe20000400000 */
[----:B0-----:R-:W-:Y:S01]  /*16aa0*/  F2FP.BF16.F32.PACK_AB R9, RZ, R3 ;  /* 0x00000003ff09723e */ /* 0x001fe200000010ff */
[----:B------:R-:W-:Y:S01]  /*16ab0*/  FMUL R3, R200, R2 ;  /* 0x00000002c8037220 */ /* 0x000fe20000400000 */
[----:B------:R-:W-:Y:S01]  /*16ac0*/  ISETP.GT.AND P4, PT, R0, 0x98, P3 ;  /* 0x000000980000780c */ /* 0x000fe20001f84270 */
[----:B------:R0:W-:Y:S03]  /*16ad0*/  @P5 STG.E.U16 desc[UR36][R4.64+0x122], R11 ;  /* 0x0001220b04005986 */ /* 0x0001e6000c101524 */
[----:B------:R-:W-:-:S02]  /*16ae0*/  F2FP.BF16.F32.PACK_AB R3, RZ, R3 ;  /* 0x00000003ff03723e */ /* 0x000fc400000010ff */
[----:B-1----:R-:W-:Y:S01]  /*16af0*/  PRMT R10, R9, 0x7610, R10 ;  /* 0x00007610090a7816 */ /* 0x002fe2000000000a */
[----:B------:R-:W-:Y:S01]  /*16b00*/  FMUL R9, R198, R2 ;  /* 0x00000002c6097220 */ /* 0x000fe20000400000 */
[----:B------:R-:W-:Y:S01]  /*16b10*/  F2FP.BF16.F32.PACK_AB R8, RZ, R8 ;  /* 0x00000008ff08723e */ /* 0x000fe200000010ff */
[----:B------:R1:W-:Y:S01]  /*16b20*/  @P0 STG.E.U16 desc[UR36][R6.64+0x120], R12 ;  /* 0x0001200c06000986 */ /* 0x0003e2000c101524 */
[----:B0-----:R-:W-:Y:S01]  /*16b30*/  PRMT R11, R3, 0x7610, R11 ;  /* 0x00007610030b7816 */ /* 0x001fe2000000000b */
[----:B------:R-:W-:Y:S01]  /*16b40*/  FMUL R3, R197, R2 ;  /* 0x00000002c5037220 */ /* 0x000fe20000400000 */
[C---:B------:R-:W-:Y:S01]  /*16b50*/  ISETP.GT.AND P5, PT, R0.reuse, 0x99, P3 ;  /* 0x000000990000780c */ /* 0x040fe20001fa4270 */
[----:B------:R0:W-:Y:S01]  /*16b60*/  @P1 STG.E.U16 desc[UR36][R6.64+0x122], R10 ;  /* 0x0001220a06001986 */ /* 0x0001e2000c101524 */
[----:B------:R-:W-:Y:S02]  /*16b70*/  ISETP.GT.AND P1, PT, R0, 0x98, P2 ;  /* 0x000000980000780c */ /* 0x000fe40001724270 */
[----:B------:R-:W-:-:S02]  /*16b80*/  F2FP.BF16.F32.PACK_AB R9, RZ, R9 ;  /* 0x00000009ff09723e */ /* 0x000fc400000010ff */
[----:B-1----:R-:W-:Y:S02]  /*16b90*/  PRMT R12, R8, 0x7610, R12 ;  /* 0x00007610080c7816 */ /* 0x002fe4000000000c */
[----:B------:R-:W-:Y:S01]  /*16ba0*/  F2FP.BF16.F32.PACK_AB R8, RZ, R3 ;  /* 0x00000003ff08723e */ /* 0x000fe200000010ff */
[-C--:B------:R-:W-:Y:S01]  /*16bb0*/  FMUL R3, R196, R2.reuse ;  /* 0x00000002c4037220 */ /* 0x080fe20000400000 */
[C---:B------:R-:W-:Y:S01]  /*16bc0*/  ISETP.GT.AND P0, PT, R0.reuse, 0x99, P2 ;  /* 0x000000990000780c */ /* 0x040fe20001704270 */
[----:B------:R1:W-:Y:S01]  /*16bd0*/  @P4 STG.E.U16 desc[UR36][R4.64+0x130], R11 ;  /* 0x0001300b04004986 */ /* 0x0003e2000c101524 */
[----:B------:R-:W-:Y:S02]  /*16be0*/  ISETP.GT.AND P4, PT, R0, 0xa0, P3 ;  /* 0x000000a00000780c */ /* 0x000fe40001f84270 */
[----:B------:R-:W-:Y:S02]  /*16bf0*/  PRMT R13, R9, 0x7610, R13 ;  /* 0x00007610090d7816 */ /* 0x000fe4000000000d */
        /* <DEDUP_REMOVED lines=68> */
[----:B------:R-:W-:Y:S02]  /*17040*/  ISETP.GT.AND P1, PT, R0, 0xb8, P2 ;  /* 0x000000b80000780c */ /* 0x000fe40001724270 */
[----:B------:R-:W-:Y:S02]  /*17050*/  F2FP.BF16.F32.PACK_AB R8, RZ, R8 ;  /* 0x00000008ff08723e */ /* 0x000fe400000010ff */
[----:B0-----:R-:W-:Y:S01]  /*17060*/  PRMT R10, R9, 0x7610, R10 ;  /* 0x00007610090a7816 */ /* 0x001fe2000000000a */
[-C--:B------:R-:W-:Y:S01]  /*17070*/  FMUL R9, R180, R2.reuse ;  /* 0x00000002b4097220 */ /* 0x080fe20000400000 */
[----:B-1----:R-:W-:Y:S01]  /*17080*/  PRMT R11, R3, 0x7610, R11 ;  /* 0x00007610030b7816 */ /* 0x002fe2000000000b */
[----:B------:R-:W-:Y:S01]  /*17090*/  FMUL R3, R179, R2 ;  /* 0x00000002b3037220 */ /* 0x000fe20000400000 */
[----:B------:R0:W-:Y:S02]  /*170a0*/  @P5 STG.E.U16 desc[UR36][R4.64+0x170], R12 ;  /* 0x0001700c04005986 */ /* 0x0001e4000c101524 */
[----:B------:R-:W-:-:S02]  /*170b0*/  F2FP.BF16.F32.PACK_AB R9, RZ, R9 ;  /* 0x00000009ff09723e */ /* 0x000fc400000010ff */
[C---:B------:R-:W-:Y:S02]  /*170c0*/  ISETP.GT.AND P4, PT, R0.reuse, 0xb9, P2 ;  /* 0x000000b90000780c */ /* 0x040fe40001784270 */
[----:B------:R-:W-:Y:S02]  /*170d0*/  ISETP.GT.AND P5, PT, R0, 0xc0, P3 ;  /* 0x000000c00000780c */ /* 0x000fe40001fa4270 */
[----:B0-----:R-:W-:Y:S02]  /*170e0*/  PRMT R12, R8, 0x7610, R12 ;  /* 0x00007610080c7816 */ /* 0x001fe4000000000c */
[----:B------:R-:W-:Y:S01]  /*170f0*/  F2FP.BF16.F32.PACK_AB R8, RZ, R3 ;  /* 0x00000003ff08723e */ /* 0x000fe200000010ff */
[----:B------:R-:W-:Y:S01]  /*17100*/  FMUL R3, R178, R2 ;  /* 0x00000002b2037220 */ /* 0x000fe20000400000 */
[----:B------:R-:W-:Y:S01]  /*17110*/  PRMT R13, R9, 0x7610, R13 ;  /* 0x00007610090d7816 */ /* 0x000fe2000000000d */
[----:B------:R0:W-:Y:S01]  /*17120*/  @P6 STG.E.U16 desc[UR36][R4.64+0x172], R10 ;  /* 0x0001720a04006986 */ /* 0x0001e2000c101524 */
[----:B------:R-:W-:-:S02]  /*17130*/  ISETP.GT.AND P0, PT, R0, 0xc1, P3 ;  /* 0x000000c10000780c */ /* 0x000fc40001f04270 */
[----:B------:R-:W-:Y:S01]  /*17140*/  F2FP.BF16.F32.PACK_AB R9, RZ, R3 ;  /* 0x00000003ff09723e */ /* 0x000fe200000010ff */
[----:B------:R1:W-:Y:S01]  /*17150*/  @P1 STG.E.U16 desc[UR36][R6.64+0x170], R11 ;  /* 0x0001700b06001986 */ /* 0x0003e2000c101524 */
[-C--:B------:R-:W-:Y:S01]  /*17160*/  FMUL R3, R176, R2.reuse ;  /* 0x00000002b0037220 */ /* 0x080fe20000400000 */
[----:B------:R-:W-:Y:S02]  /*17170*/  ISETP.GT.AND P1, PT, R0, 0xc0, P2 ;  /* 0x000000c00000780c */ /* 0x000fe40001724270 */
        /* <DEDUP_REMOVED lines=40> */
[C---:B------:R-:W-:Y:S01]  /*17400*/  ISETP.GT.AND P0, PT, R0.reuse, 0xd0, P2 ;  /* 0x000000d00000780c */ /* 0x040fe20001704270 */
        /* <DEDUP_REMOVED lines=11> */
[----:B------:R-:W-:Y:S01]  /*174c0*/  ISETP.GT.AND P5, PT, R0, 0xd9, P3 ;  /* 0x000000d90000780c */ /* 0x000fe20001fa4270 */
[----:B------:R-:W-:Y:S01]  /*174d0*/  FMUL R8, R166, R2 ;  /* 0x00000002a6087220 */ /* 0x000fe20000400000 */
[----:B------:R-:W-:Y:S01]  /*174e0*/  @P0 STG.E.U16 desc[UR36][R6.64+0x1a0], R14 ;  /* 0x0001a00e06000986 */ /* 0x000fe2000c101524 */
[----:B------:R-:W-:-:S03]  /*174f0*/  ISETP.GT.AND P0, PT, R0, 0xd8, P2 ;  /* 0x000000d80000780c */ /* 0x000fc60001704270 */
[----:B------:R0:W-:Y:S01]  /*17500*/  @P1 STG.E.U16 desc[UR36][R6.64+0x1a2], R9 ;  /* 0x0001a20906001986 */ /* 0x0001e2000c101524 */
[----:B------:R-:W-:Y:S02]  /*17510*/  F2FP.BF16.F32.PACK_AB R8, RZ, R8 ;  /* 0x00000008ff08723e */ /* 0x000fe400000010ff */
[----:B------:R-:W-:Y:S02]  /*17520*/  ISETP.GT.AND P1, PT, R0, 0xd9, P2 ;  /* 0x000000d90000780c */ /* 0x000fe40001724270 */
        /* <DEDUP_REMOVED lines=16> */
[----:B------:R1:W-:Y:S01]  /*17630*/  @P1 STG.E.U16 desc[UR36][R6.64+0x1b2], R10 ;  /* 0x0001b20a06001986 */ /* 0x0003e2000c101524 */
[----:B------:R-:W-:Y:S02]  /*17640*/  ISETP.GT.AND P1, PT, R0, 0xe0, P2 ;  /* 0x000000e00000780c */ /* 0x000fe40001724270 */
[----:B0-----:R-:W-:Y:S02]  /*17650*/  PRMT R12, R8, 0x7610, R12 ;  /* 0x00007610080c7816 */ /* 0x001fe4000000000c */
[----:B------:R-:W-:Y:S01]  /*17660*/  F2FP.BF16.F32.PACK_AB R8, RZ, R3 ;  /* 0x00000003ff08723e */ /* 0x000fe200000010ff */
[-C--:B------:R-:W-:Y:S01]  /*17670*/  FMUL R3, R160, R2.reuse ;  /* 0x00000002a0037220 */ /* 0x080fe20000400000 */
[----:B------:R-:W-:Y:S01]  /*17680*/  ISETP.GT.AND P0, PT, R0, 0xe1, P2 ;  /* 0x000000e10000780c */ /* 0x000fe20001704270 */
[----:B------:R0:W-:Y:S01]  /*17690*/  @P4 STG.E.U16 desc[UR36][R4.64+0x1c0], R11 ;  /* 0x0001c00b04004986 */ /* 0x0001e2000c101524 */
[----:B-1----:R-:W-:Y:S02]  /*176a0*/  PRMT R10, R9, 0x7610, R10 ;  /* 0x00007610090a7816 */ /* 0x002fe4000000000a */
[----:B------:R-:W-:Y:S01]  /*176b0*/  PRMT R13, R8, 0x7610, R13 ;  /* 0x00007610080d7816 */ /* 0x000fe2000000000d */
[----:B------:R-:W-:Y:S01]  /*176c0*/  @P5 STG.E.U16 desc[UR36][R4.64+0x1c2], R12 ;  /* 0x0001c20c04005986 */ /* 0x000fe2000c101524 */
[----:B------:R-:W-:Y:S01]  /*176d0*/  FMUL R8, R159, R2 ;  /* 0x000000029f087220 */ /* 0x000fe20000400000 */
[----:B------:R-:W-:-:S02]  /*176e0*/  ISETP.GT.AND P4, PT, R0, 0xe8, P3 ;  /* 0x000000e80000780c */ /* 0x000fc40001f84270 */
[----:B------:R-:W-:Y:S01]  /*176f0*/  F2FP.BF16.F32.PACK_AB R9, RZ, R3 ;  /* 0x00000003ff09723e */ /* 0x000fe200000010ff */
[----:B------:R-:W-:Y:S01]  /*17700*/  FMUL R3, R158, R2 ;  /* 0x000000029e037220 */ /* 0x000fe20000400000 */
[C---:B------:R-:W-:Y:S02]  /*17710*/  ISETP.GT.AND P5, PT, R0.reuse, 0xe9, P3 ;  /* 0x000000e90000780c */ /* 0x040fe40001fa4270 */
[----:B------:R-:W-:Y:S02]  /*17720*/  ISETP.GT.AND P6, PT, R0, 0xe8, P2 ;  /* 0x000000e80000780c */ /* 0x000fe400017c4270 */
[----:B------:R-:W-:Y:S01]  /*17730*/  F2FP.BF16.F32.PACK_AB R8, RZ, R8 ;  /* 0x00000008ff08723e */ /* 0x000fe200000010ff */
[----:B------:R1:W-:Y:S01]  /*17740*/  @P1 STG.E.U16 desc[UR36][R6.64+0x1c0], R10 ;  /* 0x0001c00a06001986 */ /* 0x0003e2000c101524 */
[----:B------:R-:W-:Y:S02]  /*17750*/  F2FP.BF16.F32.PACK_AB R3, RZ, R3 ;  /* 0x00000003ff03723e */ /* 0x000fe400000010ff */
[----:B0-----:R-:W-:-:S02]  /*17760*/  PRMT R11, R8, 0x7610, R11 ;  /* 0x00007610080b7816 */ /* 0x001fc4000000000b */
[----:B------:R-:W-:Y:S01]  /*17770*/  PRMT R18, R3, 0x7610, R18 ;  /* 0x0000761003127816 */ /* 0x000fe20000000012 */
[----:B------:R0:W-:Y:S01]  /*17780*/  @P0 STG.E.U16 desc[UR36][R6.64+0x1c2], R13 ;  /* 0x0001c20d06000986 */ /* 0x0001e2000c101524 */
[----:B-1----:R-:W-:Y:S01]  /*17790*/  PRMT R10, R9, 0x7610, R10 ;  /* 0x00007610090a7816 */ /* 0x002fe2000000000a */
[----:B------:R-:W-:-:S04]  /*177a0*/  FMUL R3, R157, R2 ;  /* 0x000000029d037220 */ /* 0x000fc80000400000 */
[----:B------:R-:W-:Y:S01]  /*177b0*/  @P4 STG.E.U16 desc[UR36][R4.64+0x1d0], R10 ;  /* 0x0001d00a04004986 */ /* 0x000fe2000c101524 */
[----:B------:R-:W-:-:S03]  /*177c0*/  ISETP.GT.AND P4, PT, R0, 0xe9, P2 ;  /* 0x000000e90000780c */ /* 0x000fc60001784270 */
[----:B------:R1:W-:Y:S01]  /*177d0*/  @P5 STG.E.U16 desc[UR36][R4.64+0x1d2], R11 ;  /* 0x0001d20b04005986 */ /* 0x0003e2000c101524 */
[----:B------:R-:W-:-:S03]  /*177e0*/  ISETP.GT.AND P5, PT, R0, 0xf0, P3 ;  /* 0x000000f00000780c */ /* 0x000fc60001fa4270 */
[----:B------:R-:W-:Y:S01]  /*177f0*/  @P6 STG.E.U16 desc[UR36][R6.64+0x1d0], R18 ;  /* 0x0001d01206006986 */ /* 0x000fe2000c101524 */
[----:B------:R-:W-:Y:S01]  /*17800*/  ISETP.GT.AND P6, PT, R0, 0xf1, P3 ;  /* 0x000000f10000780c */ /* 0x000fe20001fc4270 */
[-C--:B------:R-:W-:Y:S01]  /*17810*/  FMUL R8, R156, R2.reuse ;  /* 0x000000029c087220 */ /* 0x080fe20000400000 */
[----:B------:R-:W-:Y:S01]  /*17820*/  FMUL R9, R155, R2 ;  /* 0x000000029b097220 */ /* 0x000fe20000400000 */
[----:B0-----:R-:W-:-:S03]  /*17830*/  F2FP.BF16.F32.PACK_AB R13, RZ, R3 ;  /* 0x00000003ff0d723e */ /* 0x001fc600000010ff */
[----:B------:R-:W-:Y:S02]  /*17840*/  F2FP.BF16.F32.PACK_AB R14, RZ, R8 ;  /* 0x00000008ff0e723e */ /* 0x000fe400000010ff */
[----:B------:R-:W-:Y:S01]  /*17850*/  F2FP.BF16.F32.PACK_AB R15, RZ, R9 ;  /* 0x00000009ff0f723e */ /* 0x000fe200000010ff */
[----:B------:R-:W-:Y:S01]  /*17860*/  @P4 STG.E.U16 desc[UR36][R6.64+0x1d2], R13 ;  /* 0x0001d20d06004986 */ /* 0x000fe2000c101524 */
[----:B------:R-:W-:-:S03]  /*17870*/  ISETP.GT.AND P4, PT, R0, 0xf1, P2 ;  /* 0x000000f10000780c */ /* 0x000fc60001784270 */
[----:B------:R-:W-:Y:S04]  /*17880*/  @P5 STG.E.U16 desc[UR36][R4.64+0x1e0], R14 ;  /* 0x0001e00e04005986 */ /* 0x000fe8000c101524 */
[----:B------:R-:W-:Y:S01]  /*17890*/  @P6 STG.E.U16 desc[UR36][R4.64+0x1e2], R15 ;  /* 0x0001e20f04006986 */ /* 0x000fe2000c101524 */
[----:B------:R-:W-:Y:S01]  /*178a0*/  ISETP.GT.AND P6, PT, R0, 0xf0, P2 ;  /* 0x000000f00000780c */ /* 0x000fe200017c4270 */
[-C--:B-1----:R-:W-:Y:S01]  /*178b0*/  FMUL R11, R154, R2.reuse ;  /* 0x000000029a0b7220 */ /* 0x082fe20000400000 */
[----:B------:R-:W-:-:S04]  /*178c0*/  FMUL R12, R23, R2 ;  /* 0x00000002170c7220 */ /* 0x000fc80000400000 */
[----:B------:R-:W-:Y:S02]  /*178d0*/  F2FP.BF16.F32.PACK_AB R11, RZ, R11 ;  /* 0x0000000bff0b723e */ /* 0x000fe400000010ff */
[----:B------:R-:W-:Y:S02]  /*178e0*/  F2FP.BF16.F32.PACK_AB R12, RZ, R12 ;  /* 0x0000000cff0c723e */ /* 0x000fe400000010ff */
[C---:B------:R-:W-:Y:S02]  /*178f0*/  ISETP.GT.AND P5, PT, R0.reuse, 0xf8, P3 ;  /* 0x000000f80000780c */ /* 0x040fe40001fa4270 */
[----:B------:R-:W-:Y:S01]  /*17900*/  ISETP.GT.AND P3, PT, R0, 0xf9, P3 ;  /* 0x000000f90000780c */ /* 0x000fe20001f64270 */
[----:B------:R-:W-:Y:S01]  /*17910*/  @P6 STG.E.U16 desc[UR36][R6.64+0x1e0], R11 ;  /* 0x0001e00b06006986 */ /* 0x000fe2000c101524 */
[----:B------:R-:W-:-:S03]  /*17920*/  FMUL R10, R22, R2 ;  /* 0x00000002160a7220 */ /* 0x000fc60000400000 */
[----:B------:R0:W-:Y:S01]  /*17930*/  @P4 STG.E.U16 desc[UR36][R6.64+0x1e2], R12 ;  /* 0x0001e20c06004986 */ /* 0x0001e2000c101524 */
[----:B------:R-:W-:Y:S01]  /*17940*/  ISETP.GT.AND P4, PT, R0, 0xf8, P2 ;  /* 0x000000f80000780c */ /* 0x000fe20001784270 */
[-C--:B------:R-:W-:Y:S01]  /*17950*/  FMUL R9, R21, R2.reuse ;  /* 0x0000000215097220 */ /* 0x080fe20000400000 */
[-C--:B------:R-:W-:Y:S01]  /*17960*/  FMUL R8, R19, R2.reuse ;  /* 0x0000000213087220 */ /* 0x080fe20000400000 */
[----:B------:R-:W-:Y:S01]  /*17970*/  FMUL R3, R20, R2 ;  /* 0x0000000214037220 */ /* 0x000fe20000400000 */
[----:B------:R-:W-:Y:S02]  /*17980*/  F2FP.BF16.F32.PACK_AB R10, RZ, R10 ;  /* 0x0000000aff0a723e */ /* 0x000fe400000010ff */
[----:B------:R-:W-:Y:S02]  /*17990*/  ISETP.GT.AND P2, PT, R0, 0xf9, P2 ;  /* 0x000000f90000780c */ /* 0x000fe40001744270 */
[----:B------:R-:W-:Y:S02]  /*179a0*/  F2FP.BF16.F32.PACK_AB R9, RZ, R9 ;  /* 0x00000009ff09723e */ /* 0x000fe400000010ff */
[----:B------:R-:W-:-:S02]  /*179b0*/  F2FP.BF16.F32.PACK_AB R8, RZ, R8 ;  /* 0x00000008ff08723e */ /* 0x000fc400000010ff */
[----:B------:R-:W-:Y:S01]  /*179c0*/  F2FP.BF16.F32.PACK_AB R3, RZ, R3 ;  /* 0x00000003ff03723e */ /* 0x000fe200000010ff */
[----:B------:R-:W-:Y:S01]  /*179d0*/  @P5 STG.E.U16 desc[UR36][R4.64+0x1f0], R10 ;  /* 0x0001f00a04005986 */ /* 0x000fe2000c101524 */
[----:B0-----:R-:W-:Y:S01]  /*179e0*/  PRMT R12, R8, 0x7610, R12 ;  /* 0x00007610080c7816 */ /* 0x001fe2000000000c */
[----:B------:R-:W-:Y:S01]  /*179f0*/  USHF.L.U32 UR12, UR8, 0x8, URZ ;  /* 0x00000008080c7899 */ /* 0x000fe2000800063f */
[----:B------:R-:W-:Y:S01]  /*17a00*/  PRMT R11, R3, 0x7610, R11 ;  /* 0x00007610030b7816 */ /* 0x000fe2000000000b */
[----:B------:R0:W-:Y:S01]  /*17a10*/  @P3 STG.E.U16 desc[UR36][R4.64+0x1f2], R9 ;  /* 0x0001f20904003986 */ /* 0x0001e2000c101524 */
[----:B------:R-:W-:Y:S01]  /*17a20*/  @P4 MOV R8, R6 ;  /* 0x0000000600084202 */ /* 0x000fe20000000f00 */
[----:B------:R-:W-:Y:S01]  /*17a30*/  USHF.L.U64.HI UR11, UR8, 0x8, UR9 ;  /* 0x00000008080b7899 */ /* 0x000fe20008010209 */
[----:B------:R-:W-:Y:S01]  /*17a40*/  ISETP.GT.AND P1, PT, R153, 0x80, PT ;  /* 0x000000809900780c */ /* 0x000fe20003f24270 */
[----:B------:R-:W-:Y:S02]  /*17a50*/  IMAD.U32 R3, RZ, RZ, UR12 ;  /* 0x0000000cff037e24 */ /* 0x000fe4000f8e00ff */
[----:B0-----:R-:W-:Y:S01]  /*17a60*/  @P4 IMAD.MOV.U32 R9, RZ, RZ, R7 ;  /* 0x000000ffff094224 */ /* 0x001fe200078e0007 */
[----:B------:R-:W-:-:S04]  /*17a70*/  ISETP.GT.AND P3, PT, R0, RZ, P1 ;  /* 0x000000ff0000720c */ /* 0x000fc80000f64270 */
[----:B------:R0:W-:Y:S01]  /*17a80*/  @P4 STG.E.U16 desc[UR36][R8.64+0x1f0], R11 ;  /* 0x0001f00b08004986 */ /* 0x0001e2000c101524 */
[----:B------:R-:W-:Y:S01]  /*17a90*/  ISETP.GT.AND P4, PT, R0, 0x1, P1 ;  /* 0x000000010000780c */ /* 0x000fe20000f84270 */
[-C--:B------:R-:W-:Y:S01]  /*17aa0*/  FMUL R24, R24, R2.reuse ;  /* 0x0000000218187220 */ /* 0x080fe20000400000 */
[----:B------:R-:W-:Y:S01]  /*17ab0*/  FMUL R25, R25, R2 ;  /* 0x0000000219197220 */ /* 0x000fe20000400000 */
[----:B0-----:R-:W-:Y:S01]  /*17ac0*/  @P2 IMAD.MOV.U32 R8, RZ, RZ, R6 ;  /* 0x000000ffff082224 */ /* 0x001fe200078e0006 */
[----:B------:R-:W-:Y:S01]  /*17ad0*/  @P2 MOV R9, R7 ;  /* 0x0000000700092202 */ /* 0x000fe20000000f00 */
[----:B------:R-:W-:-:S04]  /*17ae0*/  IMAD.U32 R7, RZ, RZ, UR11 ;  /* 0x0000000bff077e24 */ /* 0x000fc8000f8e00ff */
[----:B------:R0:W-:Y:S01]  /*17af0*/  @P2 STG.E.U16 desc[UR36][R8.64+0x1f2], R12 ;  /* 0x0001f20c08002986 */ /* 0x0001e2000c101524 */
[C---:B------:R-:W-:Y:S02]  /*17b00*/  IADD3 R6, P2, P6, R4.reuse, UR5, R3 ;  /* 0x0000000504067c10 */ /* 0x040fe4000fe5e003 */
[----:B------:R-:W-:Y:S02]  /*17b10*/  IADD3 R4, P5, R4, UR12, RZ ;  /* 0x0000000c04047c10 */ /* 0x000fe4000ffbe0ff */
[----:B------:R-:W-:Y:S02]  /*17b20*/  IADD3.X R7, R5, UR4, R7, P2, P6 ;  /* 0x0000000405077c10 */ /* 0x000fe400097ec407 */
[----:B------:R-:W-:Y:S02]  /*17b30*/  ISETP.GT.AND P0, PT, R153, 0x88, PT ;  /* 0x000000889900780c */ /* 0x000fe40003f04270 */
[----:B------:R-:W-:Y:S02]  /*17b40*/  F2FP.BF16.F32.PACK_AB R24, RZ, R24 ;  /* 0x00000018ff18723e */ /* 0x000fe400000010ff */
[----:B------:R-:W-:-:S02]  /*17b50*/  IADD3.X R5, R5, UR11, RZ, P5, !PT ;  /* 0x0000000b05057c10 */ /* 0x000fc4000affe4ff */
[----:B------:R-:W-:Y:S02]  /*17b60*/  F2FP.BF16.F32.PACK_AB R25, RZ, R25 ;  /* 0x00000019ff19723e */ /* 0x000fe400000010ff */
[C---:B------:R-:W-:Y:S01]  /*17b70*/  ISETP.GT.AND P2, PT, R0.reuse, RZ, P0 ;  /* 0x000000ff0000720c */ /* 0x040fe20000744270 */
[----:B------:R-:W-:Y:S01]  /*17b80*/  @P3 STG.E.U16 desc[UR36][R4.64], R24 ;  /* 0x0000001804003986 */ /* 0x000fe2000c101524 */
[----:B------:R-:W-:Y:S01]  /*17b90*/  ISETP.GT.AND P3, PT, R0, 0x1, P0 ;  /* 0x000000010000780c */ /* 0x000fe20000764270 */
[-C--:B------:R-:W-:Y:S02]  /*17ba0*/  FMUL R26, R26, R2.reuse ;  /* 0x000000021a1a7220 */ /* 0x080fe40000400000 */
[----:B------:R-:W-:Y:S01]  /*17bb0*/  @P4 STG.E.U16 desc[UR36][R4.64+0x2], R25 ;  /* 0x0000021904004986 */ /* 0x000fe2000c101524 */
[----:B------:R-:W-:Y:S01]  /*17bc0*/  ISETP.GT.AND P4, PT, R0, 0x8, P1 ;  /* 0x000000080000780c */ /* 0x000fe20000f84270 */
[-C--:B------:R-:W-:Y:S01]  /*17bd0*/  FMUL R27, R27, R2.reuse ;  /* 0x000000021b1b7220 */ /* 0x080fe20000400000 */
[----:B0-----:R-:W-:Y:S01]  /*17be0*/  IADD3 R8, P5, R4, UR5, RZ ;  /* 0x0000000504087c10 */ /* 0x001fe2000ffbe0ff */
[----:B------:R-:W-:Y:S01]  /*17bf0*/  FMUL R28, R28, R2 ;  /* 0x000000021c1c7220 */ /* 0x000fe20000400000 */
[----:B------:R-:W-:-:S02]  /*17c00*/  F2FP.BF16.F32.PACK_AB R26, RZ, R26 ;  /* 0x0000001aff1a723e */ /* 0x000fc400000010ff */
[----:B------:R-:W-:Y:S02]  /*17c10*/  IADD3.X R9, R5, UR4, RZ, P5, !PT ;  /* 0x0000000405097c10 */ /* 0x000fe4000affe4ff */
[----:B------:R-:W-:Y:S02]  /*17c20*/  F2FP.BF16.F32.PACK_AB R27, RZ, R27 ;  /* 0x0000001bff1b723e */ /* 0x000fe400000010ff */
[----:B------:R-:W-:Y:S01]  /*17c30*/  F2FP.BF16.F32.PACK_AB R28, RZ, R28 ;  /* 0x0000001cff1c723e */ /* 0x000fe200000010ff */
[----:B------:R-:W-:Y:S01]  /*17c40*/  @P2 STG.E.U16 desc[UR36][R8.64], R26 ;  /* 0x0000001a08002986 */ /* 0x000fe2000c101524 */
[C---:B------:R-:W-:Y:S02]  /*17c50*/  ISETP.GT.AND P5, PT, R0.reuse, 0x9, P1 ;  /* 0x000000090000780c */ /* 0x040fe40000fa4270 */
[C---:B------:R-:W-:Y:S01]  /*17c60*/  ISETP.GT.AND P2, PT, R0.reuse, 0x8, P0 ;  /* 0x000000080000780c */ /* 0x040fe20000744270 */
[----:B------:R-:W-:Y:S01]  /*17c70*/  @P3 STG.E.U16 desc[UR36][R8.64+0x2], R27 ;  /* 0x0000021b08003986 */ /* 0x000fe2000c101524 */
[-C--:B------:R-:W-:Y:S01]  /*17c80*/  FMUL R29, R29, R2.reuse ;  /* 0x000000021d1d7220 */ /* 0x080fe20000400000 */
[----:B------:R-:W-:Y:S01]  /*17c90*/  ISETP.GT.AND P3, PT, R0, 0x9, P0 ;  /* 0x000000090000780c */ /* 0x000fe20000764270 */
[-C--:B------:R-:W-:Y:S01]  /*17ca0*/  FMUL R30, R30, R2.reuse ;  /* 0x000000021e1e7220 */ /* 0x080fe20000400000 */
[----:B------:R-:W-:Y:S01]  /*17cb0*/  @P4 STG.E.U16 desc[UR36][R4.64+0x10], R28 ;  /* 0x0000101c04004986 */ /* 0x000fe2000c101524 */
[----:B------:R-:W-:Y:S01]  /*17cc0*/  ISETP.GT.AND P4, PT, R0, 0x10, P1 ;  /* 0x000000100000780c */ /* 0x000fe20000f84270 */
[-C--:B------:R-:W-:Y:S01]  /*17cd0*/  FMUL R31, R31, R2.reuse ;  /* 0x000000021f1f7220 */ /* 0x080fe20000400000 */
[----:B------:R-:W-:Y:S01]  /*17ce0*/  IADD3 R10, P6, R4, UR5, RZ ;  /* 0x00000005040a7c10 */ /* 0x000fe2000ffde0ff */
[----:B------:R-:W-:Y:S01]  /*17cf0*/  FMUL R32, R32, R2 ;  /* 0x0000000220207220 */ /* 0x000fe20000400000 */
[----:B------:R-:W-:-:S02]  /*17d00*/  F2FP.BF16.F32.PACK_AB R29, RZ, R29 ;  /* 0x0000001dff1d723e */ /* 0x000fc400000010ff */
[----:B------:R-:W-:Y:S02]  /*17d10*/  F2FP.BF16.F32.PACK_AB R30, RZ, R30 ;  /* 0x0000001eff1e723e */ /* 0x000fe400000010ff */
[----:B------:R-:W-:Y:S02]  /*17d20*/  IADD3.X R11, R5, UR4, RZ, P6, !PT ;  /* 0x00000004050b7c10 */ /* 0x000fe4000b7fe4ff */
[----:B------:R-:W-:Y:S01]  /*17d30*/  F2FP.BF16.F32.PACK_AB R31, RZ, R31 ;  /* 0x0000001fff1f723e */ /* 0x000fe200000010ff */
[----:B------:R-:W-:Y:S01]  /*17d40*/  @P5 STG.E.U16 desc[UR36][R4.64+0x12], R29 ;  /* 0x0000121d04005986 */ /* 0x000fe2000c101524 */
[----:B------:R-:W-:Y:S02]  /*17d50*/  F2FP.BF16.F32.PACK_AB R32, RZ, R32 ;  /* 0x00000020ff20723e */ /* 0x000fe400000010ff */
[C---:B------:R-:W-:Y:S01]  /*17d60*/  ISETP.GT.AND P5, PT, R0.reuse, 0x11, P1 ;  /* 0x000000110000780c */ /* 0x040fe20000fa4270 */
[----:B------:R-:W-:Y:S01]  /*17d70*/  @P2 STG.E.U16 desc[UR36][R10.64+0x10], R30 ;  /* 0x0000101e0a002986 */ /* 0x000fe2000c101524 */
[----:B------:R-:W-:Y:S01]  /*17d80*/  ISETP.GT.AND P2, PT, R0, 0x10, P0 ;  /* 0x000000100000780c */ /* 0x000fe20000744270 */
[----:B------:R-:W-:-:S02]  /*17d90*/  FMUL R33, R33, R2 ;  /* 0x0000000221217220 */ /* 0x000fc40000400000 */
[----:B------:R-:W-:Y:S01]  /*17da0*/  @P3 STG.E.U16 desc[UR36][R6.64+0x12], R31 ;  /* 0x0000121f06003986 */ /* 0x000fe2000c101524 */
[----:B------:R-:W-:Y:S01]  /*17db0*/  ISETP.GT.AND P3, PT, R0, 0x11, P0 ;  /* 0x000000110000780c */ /* 0x000fe20000764270 */
[-C--:B------:R-:W-:Y:S02]  /*17dc0*/  FMUL R34, R34, R2.reuse ;  /* 0x0000000222227220 */ /* 0x080fe40000400000 */
[----:B------:R-:W-:Y:S01]  /*17dd0*/  @P4 STG.E.U16 desc[UR36][R4.64+0x20], R32 ;  /* 0x0000202004004986 */ /* 0x000fe2000c101524 */
[----:B------:R-:W-:Y:S01]  /*17de0*/  ISETP.GT.AND P4, PT, R0, 0x18, P1 ;  /* 0x000000180000780c */ /* 0x000fe20000f84270 */
[-C--:B------:R-:W-:Y:S01]  /*17df0*/  FMUL R35, R35, R2.reuse ;  /* 0x0000000223237220 */ /* 0x080fe20000400000 */
[----:B------:R-:W-:Y:S01]  /*17e00*/  FMUL R36, R36, R2 ;  /* 0x0000000224247220 */ /* 0x000fe20000400000 */
[----:B------:R-:W-:Y:S02]  /*17e10*/  F2FP.BF16.F32.PACK_AB R33, RZ, R33 ;  /* 0x00000021ff21723e */ /* 0x000fe400000010ff */
[----:B------:R-:W-:-:S02]  /*17e20*/  F2FP.BF16.F32.PACK_AB R34, RZ, R34 ;  /* 0x00000022ff22723e */ /* 0x000fc400000010ff */
[----:B------:R-:W-:Y:S01]  /*17e30*/  F2FP.BF16.F32.PACK_AB R35, RZ, R35 ;  /* 0x00000023ff23723e */ /* 0x000fe200000010ff */
[----:B------:R-:W-:Y:S01]  /*17e40*/  @P5 STG.E.U16 desc[UR36][R4.64+0x22], R33 ;  /* 0x0000222104005986 */ /* 0x000fe2000c101524 */
[----:B------:R-:W-:Y:S02]  /*17e50*/  F2FP.BF16.F32.PACK_AB R36, RZ, R36 ;  /* 0x00000024ff24723e */ /* 0x000fe400000010ff */
[C---:B------:R-:W-:Y:S01]  /*17e60*/  ISETP.GT.AND P5, PT, R0.reuse, 0x19, P1 ;  /* 0x000000190000780c */ /* 0x040fe20000fa4270 */
[----:B------:R-:W-:Y:S01]  /*17e70*/  @P2 STG.E.U16 desc[UR36][R6.64+0x20], R34 ;  /* 0x0000202206002986 */ /* 0x000fe2000c101524 */
[C---:B------:R-:W-:Y:S01]  /*17e80*/  ISETP.GT.AND P2, PT, R0.reuse, 0x18, P0 ;  /* 0x000000180000780c */ /* 0x040fe20000744270 */
[-C--:B------:R-:W-:Y:S02]  /*17e90*/  FMUL R37, R37, R2.reuse ;  /* 0x0000000225257220 */ /* 0x080fe40000400000 */
[----:B------:R-:W-:Y:S01]  /*17ea0*/  @P3 STG.E.U16 desc[UR36][R6.64+0x22], R35 ;  /* 0x0000222306003986 */ /* 0x000fe2000c101524 */
[----:B------:R-:W-:Y:S01]  /*17eb0*/  ISETP.GT.AND P3, PT, R0, 0x19, P0 ;  /* 0x000000190000780c */ /* 0x000fe20000764270 */
[----:B------:R-:W-:-:S02]  /*17ec0*/  FMUL R38, R38, R2 ;  /* 0x0000000226267220 */ /* 0x000fc40000400000 */
[----:B------:R-:W-:Y:S01]  /*17ed0*/  @P4 STG.E.U16 desc[UR36][R4.64+0x30], R36 ;  /* 0x0000302404004986 */ /* 0x000fe2000c101524 */
[----:B------:R-:W-:Y:S01]  /*17ee0*/  ISETP.GT.AND P4, PT, R0, 0x20, P1 ;  /* 0x000000200000780c */ /* 0x000fe20000f84270 */
[-C--:B------:R-:W-:Y:S01]  /*17ef0*/  FMUL R39, R39, R2.reuse ;  /* 0x0000000227277220 */ /* 0x080fe20000400000 */
[----:B------:R-:W-:Y:S01]  /*17f00*/  FMUL R40, R40, R2 ;  /* 0x0000000228287220 */ /* 0x000fe20000400000 */
[----:B------:R-:W-:Y:S02]  /*17f10*/  F2FP.BF16.F32.PACK_AB R37, RZ, R37 ;  /* 0x00000025ff25723e */ /* 0x000fe400000010ff */
[----:B------:R-:W-:Y:S02]  /*17f20*/  F2FP.BF16.F32.PACK_AB R38, RZ, R38 ;  /* 0x00000026ff26723e */ /* 0x000fe400000010ff */
[----:B------:R-:W-:Y:S01]  /*17f30*/  F2FP.BF16.F32.PACK_AB R39, RZ, R39 ;  /* 0x00000027ff27723e */ /* 0x000fe200000010ff */
[----:B------:R-:W-:Y:S01]  /*17f40*/  @P5 STG.E.U16 desc[UR36][R4.64+0x32], R37 ;  /* 0x0000322504005986 */ /* 0x000fe2000c101524 */
[----:B------:R-:W-:-:S02]  /*17f50*/  F2FP.BF16.F32.PACK_AB R40, RZ, R40 ;  /* 0x00000028ff28723e */ /* 0x000fc400000010ff */
[C---:B------:R-:W-:Y:S01]  /*17f60*/  ISETP.GT.AND P5, PT, R0.reuse, 0x21, P1 ;  /* 0x000000210000780c */ /* 0x040fe20000fa4270 */
[----:B------:R-:W-:Y:S01]  /*17f70*/  @P2 STG.E.U16 desc[UR36][R6.64+0x30], R38 ;  /* 0x0000302606002986 */ /* 0x000fe2000c101524 */
[C---:B------:R-:W-:Y:S01]  /*17f80*/  ISETP.GT.AND P2, PT, R0.reuse, 0x20, P0 ;  /* 0x000000200000780c */ /* 0x040fe20000744270 */
[-C--:B------:R-:W-:Y:S02]  /*17f90*/  FMUL R41, R41, R2.reuse ;  /* 0x0000000229297220 */ /* 0x080fe40000400000 */
[----:B------:R-:W-:Y:S01]  /*17fa0*/  @P3 STG.E.U16 desc[UR36][R6.64+0x32], R39 ;  /* 0x0000322706003986 */ /* 0x000fe2000c101524 */
[----:B------:R-:W-:Y:S01]  /*17fb0*/  ISETP.GT.AND P3, PT, R0, 0x21, P0 ;  /* 0x000000210000780c */ /* 0x000fe20000764270 */
[-C--:B------:R-:W-:Y:S02]  /*17fc0*/  FMUL R42, R42, R2.reuse ;  /* 0x000000022a2a7220 */ /* 0x080fe40000400000 */
[----:B------:R-:W-:Y:S01]  /*17fd0*/  @P4 STG.E.U16 desc[UR36][R4.64+0x40], R40 ;  /* 0x0000402804004986 */ /* 0x000fe2000c101524 */
[----:B------:R-:W-:Y:S01]  /*17fe0*/  ISETP.GT.AND P4, PT, R0, 0x28, P1 ;  /* 0x000000280000780c */ /* 0x000fe20000f84270 */
[-C--:B------:R-:W-:Y:S01]  /*17ff0*/  FMUL R43, R43, R2.reuse ;  /* 0x000000022b2b7220 */ /* 0x080fe20000400000 */
[----:B------:R-:W-:Y:S01]  /*18000*/  FMUL R44, R44, R2 ;  /* 0x000000022c2c7220 */ /* 0x000fe20000400000 */
[----:B------:R-:W-:-:S02]  /*18010*/  F2FP.BF16.F32.PACK_AB R41, RZ, R41 ;  /* 0x00000029ff29723e */ /* 0x000fc400000010ff */
[----:B------:R-:W-:Y:S02]  /*18020*/  F2FP.BF16.F32.PACK_AB R42, RZ, R42 ;  /* 0x0000002aff2a723e */ /* 0x000fe400000010ff */
        /* <DEDUP_REMOVED lines=357> */
[----:B------:R-:W-:Y:S01]  /*19680*/  ISETP.GT.AND P2, PT, R0, 0xd8, P0 ;  /* 0x000000d80000780c */ /* 0x000fe20000744270 */
[-C--:B------:R-:W-:Y:S02]  /*19690*/  FMUL R133, R133, R2.reuse ;  /* 0x0000000285857220 */ /* 0x080fe40000400000 */
[----:B------:R-:W-:Y:S01]  /*196a0*/  @P3 STG.E.U16 desc[UR36][R6.64+0x1a2], R131 ;  /* 0x0001a28306003986 */ /* 0x000fe2000c101524 */
[----:B------:R-:W-:-:S03]  /*196b0*/  FMUL R134, R134, R2 ;  /* 0x0000000286867220 */ /* 0x000fc60000400000 */
[----:B------:R-:W-:Y:S01]  /*196c0*/  @P4 STG.E.U16 desc[UR36][R4.64+0x1b0], R132 ;  /* 0x0001b08404004986 */ /* 0x000fe2000c101524 */
[C---:B------:R-:W-:Y:S01]  /*196d0*/  ISETP.GT.AND P4, PT, R0.reuse, 0xd9, P0 ;  /* 0x000000d90000780c */ /* 0x040fe20000784270 */
[----:B------:R-:W-:Y:S01]  /*196e0*/  FMUL R135, R135, R2 ;  /* 0x0000000287877220 */ /* 0x000fe20000400000 */
[----:B------:R-:W-:Y:S02]  /*196f0*/  F2FP.BF16.F32.PACK_AB R133, RZ, R133 ;  /* 0x00000085ff85723e */ /* 0x000fe400000010ff */
[----:B------:R-:W-:Y:S02]  /*19700*/  F2FP.BF16.F32.PACK_AB R134, RZ, R134 ;  /* 0x00000086ff86723e */ /* 0x000fe400000010ff */
[----:B------:R-:W-:Y:S01]  /*19710*/  F2FP.BF16.F32.PACK_AB R135, RZ, R135 ;  /* 0x00000087ff87723e */ /* 0x000fe200000010ff */
[----:B------:R-:W-:Y:S01]  /*19720*/  @P5 STG.E.U16 desc[UR36][R4.64+0x1b2], R133 ;  /* 0x0001b28504005986 */ /* 0x000fe2000c101524 */
[----:B------:R-:W-:-:S03]  /*19730*/  ISETP.GT.AND P5, PT, R0, 0xe0, P1 ;  /* 0x000000e00000780c */ /* 0x000fc60000fa4270 */
[----:B------:R-:W-:Y:S01]  /*19740*/  @P2 STG.E.U16 desc[UR36][R6.64+0x1b0], R134 ;  /* 0x0001b08606002986 */ /* 0x000fe2000c101524 */
[----:B------:R-:W-:Y:S01]  /*19750*/  ISETP.GT.AND P2, PT, R0, 0xe1, P1 ;  /* 0x000000e10000780c */ /* 0x000fe20000f44270 */
[-C--:B------:R-:W-:Y:S01]  /*19760*/  FMUL R136, R136, R2.reuse ;  /* 0x0000000288887220 */ /* 0x080fe20000400000 */
[C---:B------:R-:W-:Y:S01]  /*19770*/  ISETP.GT.AND P3, PT, R0.reuse, 0xe0, P0 ;  /* 0x000000e00000780c */ /* 0x040fe20000764270 */
[----:B------:R-:W-:Y:S01]  /*19780*/  @P4 STG.E.U16 desc[UR36][R6.64+0x1b2], R135 ;  /* 0x0001b28706004986 */ /* 0x000fe2000c101524 */
[-C--:B------:R-:W-:Y:S01]  /*19790*/  FMUL R137, R137, R2.reuse ;  /* 0x0000000289897220 */ /* 0x080fe20000400000 */
[----:B------:R-:W-:Y:S01]  /*197a0*/  ISETP.GT.AND P4, PT, R0, 0xe1, P0 ;  /* 0x000000e10000780c */ /* 0x000fe20000784270 */
[-C--:B------:R-:W-:Y:S01]  /*197b0*/  FMUL R138, R138, R2.reuse ;  /* 0x000000028a8a7220 */ /* 0x080fe20000400000 */
[----:B------:R-:W-:Y:S01]  /*197c0*/  FMUL R139, R139, R2 ;  /* 0x000000028b8b7220 */ /* 0x000fe20000400000 */
[----:B------:R-:W-:Y:S02]  /*197d0*/  F2FP.BF16.F32.PACK_AB R136, RZ, R136 ;  /* 0x00000088ff88723e */ /* 0x000fe400000010ff */
[----:B------:R-:W-:-:S02]  /*197e0*/  F2FP.BF16.F32.PACK_AB R137, RZ, R137 ;  /* 0x00000089ff89723e */ /* 0x000fc400000010ff */
[----:B------:R-:W-:Y:S02]  /*197f0*/  F2FP.BF16.F32.PACK_AB R138, RZ, R138 ;  /* 0x0000008aff8a723e */ /* 0x000fe400000010ff */
[----:B------:R-:W-:Y:S01]  /*19800*/  F2FP.BF16.F32.PACK_AB R139, RZ, R139 ;  /* 0x0000008bff8b723e */ /* 0x000fe200000010ff */
[----:B------:R-:W-:Y:S01]  /*19810*/  @P5 STG.E.U16 desc[UR36][R4.64+0x1c0], R136 ;  /* 0x0001c08804005986 */ /* 0x000fe2000c101524 */
[----:B------:R-:W-:-:S03]  /*19820*/  ISETP.GT.AND P5, PT, R0, 0xe9, P1 ;  /* 0x000000e90000780c */ /* 0x000fc60000fa4270 */
[----:B------:R-:W-:Y:S01]  /*19830*/  @P2 STG.E.U16 desc[UR36][R4.64+0x1c2], R137 ;  /* 0x0001c28904002986 */ /* 0x000fe2000c101524 */
[C---:B------:R-:W-:Y:S02]  /*19840*/  ISETP.GT.AND P2, PT, R0.reuse, 0xe8, P1 ;  /* 0x000000e80000780c */ /* 0x040fe40000f44270 */
[C---:B------:R-:W-:Y:S01]  /*19850*/  ISETP.GT.AND P6, PT, R0.reuse, 0xe8, P0 ;  /* 0x000000e80000780c */ /* 0x040fe200007c4270 */
[----:B------:R-:W-:Y:S01]  /*19860*/  @P3 STG.E.U16 desc[UR36][R6.64+0x1c0], R138 ;  /* 0x0001c08a06003986 */ /* 0x000fe2000c101524 */
[----:B------:R-:W-:Y:S01]  /*19870*/  ISETP.GT.AND P3, PT, R0, 0xe9, P0 ;  /* 0x000000e90000780c */ /* 0x000fe20000764270 */
[-C--:B------:R-:W-:Y:S01]  /*19880*/  FMUL R140, R140, R2.reuse ;  /* 0x000000028c8c7220 */ /* 0x080fe20000400000 */
[-C--:B------:R-:W-:Y:S01]  /*19890*/  FMUL R141, R141, R2.reuse ;  /* 0x000000028d8d7220 */ /* 0x080fe20000400000 */
[----:B------:R-:W-:Y:S01]  /*198a0*/  @P4 STG.E.U16 desc[UR36][R6.64+0x1c2], R139 ;  /* 0x0001c28b06004986 */ /* 0x000fe2000c101524 */
[----:B------:R-:W-:Y:S01]  /*198b0*/  ISETP.GT.AND P4, PT, R0, 0xf0, P1 ;  /* 0x000000f00000780c */ /* 0x000fe20000f84270 */
[-C--:B------:R-:W-:Y:S01]  /*198c0*/  FMUL R142, R142, R2.reuse ;  /* 0x000000028e8e7220 */ /* 0x080fe20000400000 */
[-C--:B------:R-:W-:Y:S01]  /*198d0*/  FMUL R143, R143, R2.reuse ;  /* 0x000000028f8f7220 */ /* 0x080fe20000400000 */
[----:B------:R-:W-:Y:S01]  /*198e0*/  FMUL R144, R144, R2 ;  /* 0x0000000290907220 */ /* 0x000fe20000400000 */
[----:B------:R-:W-:-:S02]  /*198f0*/  F2FP.BF16.F32.PACK_AB R140, RZ, R140 ;  /* 0x0000008cff8c723e */ /* 0x000fc400000010ff */
[----:B------:R-:W-:Y:S02]  /*19900*/  F2FP.BF16.F32.PACK_AB R141, RZ, R141 ;  /* 0x0000008dff8d723e */ /* 0x000fe400000010ff */
[----:B------:R-:W-:Y:S02]  /*19910*/  F2FP.BF16.F32.PACK_AB R142, RZ, R142 ;  /* 0x0000008eff8e723e */ /* 0x000fe400000010ff */
[----:B------:R-:W-:Y:S02]  /*19920*/  F2FP.BF16.F32.PACK_AB R143, RZ, R143 ;  /* 0x0000008fff8f723e */ /* 0x000fe400000010ff */
[----:B------:R-:W-:Y:S01]  /*19930*/  F2FP.BF16.F32.PACK_AB R144, RZ, R144 ;  /* 0x00000090ff90723e */ /* 0x000fe200000010ff */
[----:B------:R-:W-:Y:S01]  /*19940*/  @P2 STG.E.U16 desc[UR36][R4.64+0x1d0], R140 ;  /* 0x0001d08c04002986 */ /* 0x000fe2000c101524 */
[----:B------:R-:W-:-:S03]  /*19950*/  ISETP.GT.AND P2, PT, R0, 0xf1, P1 ;  /* 0x000000f10000780c */ /* 0x000fc60000f44270 */
[----:B------:R-:W-:Y:S01]  /*19960*/  @P5 STG.E.U16 desc[UR36][R4.64+0x1d2], R141 ;  /* 0x0001d28d04005986 */ /* 0x000fe2000c101524 */
[----:B------:R-:W-:-:S03]  /*19970*/  ISETP.GT.AND P5, PT, R0, 0xf0, P0 ;  /* 0x000000f00000780c */ /* 0x000fc600007a4270 */
[----:B------:R-:W-:Y:S01]  /*19980*/  @P6 STG.E.U16 desc[UR36][R6.64+0x1d0], R142 ;  /* 0x0001d08e06006986 */ /* 0x000fe2000c101524 */
[----:B------:R-:W-:-:S03]  /*19990*/  FMUL R145, R145, R2 ;  /* 0x0000000291917220 */ /* 0x000fc60000400000 */
[----:B------:R-:W-:Y:S01]  /*199a0*/  @P3 STG.E.U16 desc[UR36][R6.64+0x1d2], R143 ;  /* 0x0001d28f06003986 */ /* 0x000fe2000c101524 */
[----:B------:R-:W-:-:S03]  /*199b0*/  ISETP.GT.AND P3, PT, R0, 0xf8, P1 ;  /* 0x000000f80000780c */ /* 0x000fc60000f64270 */
[----:B------:R-:W-:Y:S01]  /*199c0*/  @P4 STG.E.U16 desc[UR36][R4.64+0x1e0], R144 ;  /* 0x0001e09004004986 */ /* 0x000fe2000c101524 */
[----:B------:R-:W-:Y:S01]  /*199d0*/  ISETP.GT.AND P4, PT, R0, 0xf1, P0 ;  /* 0x000000f10000780c */ /* 0x000fe20000784270 */
[-C--:B------:R-:W-:Y:S01]  /*199e0*/  FMUL R146, R146, R2.reuse ;  /* 0x0000000292927220 */ /* 0x080fe20000400000 */
[C---:B------:R-:W-:Y:S01]  /*199f0*/  ISETP.GT.AND P1, PT, R0.reuse, 0xf9, P1 ;  /* 0x000000f90000780c */ /* 0x040fe20000f24270 */
[-C--:B------:R-:W-:Y:S01]  /*19a00*/  FMUL R147, R147, R2.reuse ;  /* 0x0000000293937220 */ /* 0x080fe20000400000 */
[----:B------:R-:W-:Y:S01]  /*19a10*/  ISETP.GT.AND P6, PT, R0, 0xf8, P0 ;  /* 0x000000f80000780c */ /* 0x000fe200007c4270 */
[-C--:B------:R-:W-:Y:S01]  /*19a20*/  FMUL R148, R148, R2.reuse ;  /* 0x0000000294947220 */ /* 0x080fe20000400000 */
[----:B------:R-:W-:Y:S01]  /*19a30*/  FMUL R149, R149, R2 ;  /* 0x0000000295957220 */ /* 0x000fe20000400000 */
[----:B------:R-:W-:Y:S02]  /*19a40*/  F2FP.BF16.F32.PACK_AB R145, RZ, R145 ;  /* 0x00000091ff91723e */ /* 0x000fe400000010ff */
[----:B------:R-:W-:-:S02]  /*19a50*/  F2FP.BF16.F32.PACK_AB R146, RZ, R146 ;  /* 0x00000092ff92723e */ /* 0x000fc400000010ff */
[----:B------:R-:W-:Y:S02]  /*19a60*/  ISETP.GT.AND P0, PT, R0, 0xf9, P0 ;  /* 0x000000f90000780c */ /* 0x000fe40000704270 */
[----:B------:R-:W-:Y:S01]  /*19a70*/  F2FP.BF16.F32.PACK_AB R147, RZ, R147 ;  /* 0x00000093ff93723e */ /* 0x000fe200000010ff */
[----:B------:R-:W-:Y:S01]  /*19a80*/  FMUL R150, R150, R2 ;  /* 0x0000000296967220 */ /* 0x000fe20000400000 */
[----:B------:R-:W-:Y:S02]  /*19a90*/  F2FP.BF16.F32.PACK_AB R148, RZ, R148 ;  /* 0x00000094ff94723e */ /* 0x000fe400000010ff */
[----:B------:R-:W-:Y:S01]  /*19aa0*/  F2FP.BF16.F32.PACK_AB R149, RZ, R149 ;  /* 0x00000095ff95723e */ /* 0x000fe200000010ff */
[----:B------:R-:W-:Y:S01]  /*19ab0*/  FMUL R151, R151, R2 ;  /* 0x0000000297977220 */ /* 0x000fe20000400000 */
[----:B------:R-:W-:Y:S01]  /*19ac0*/  @P2 STG.E.U16 desc[UR36][R4.64+0x1e2], R145 ;  /* 0x0001e29104002986 */ /* 0x000fe2000c101524 */
[----:B------:R-:W-:-:S03]  /*19ad0*/  F2FP.BF16.F32.PACK_AB R150, RZ, R150 ;  /* 0x00000096ff96723e */ /* 0x000fc600000010ff */
[----:B------:R-:W-:Y:S01]  /*19ae0*/  @P5 STG.E.U16 desc[UR36][R6.64+0x1e0], R146 ;  /* 0x0001e09206005986 */ /* 0x000fe2000c101524 */
[----:B------:R-:W-:-:S03]  /*19af0*/  F2FP.BF16.F32.PACK_AB R151, RZ, R151 ;  /* 0x00000097ff97723e */ /* 0x000fc600000010ff */
[----:B------:R-:W-:Y:S04]  /*19b00*/  @P4 STG.E.U16 desc[UR36][R6.64+0x1e2], R147 ;  /* 0x0001e29306004986 */ /* 0x000fe8000c101524 */
[----:B------:R-:W-:Y:S04]  /*19b10*/  @P3 STG.E.U16 desc[UR36][R4.64+0x1f0], R148 ;  /* 0x0001f09404003986 */ /* 0x000fe8000c101524 */
[----:B------:R0:W-:Y:S02]  /*19b20*/  @P1 STG.E.U16 desc[UR36][R4.64+0x1f2], R149 ;  /* 0x0001f29504001986 */ /* 0x0001e4000c101524 */
[----:B0-----:R-:W-:-:S02]  /*19b30*/  @P6 IMAD.MOV.U32 R4, RZ, RZ, R6 ;  /* 0x000000ffff046224 */ /* 0x001fc400078e0006 */
[----:B------:R-:W-:-:S05]  /*19b40*/  @P6 IMAD.MOV.U32 R5, RZ, RZ, R7 ;  /* 0x000000ffff056224 */ /* 0x000fca00078e0007 */
[----:B------:R0:W-:Y:S04]  /*19b50*/  @P6 STG.E.U16 desc[UR36][R4.64+0x1f0], R150 ;  /* 0x0001f09604006986 */ /* 0x0001e8000c101524 */
[----:B------:R0:W-:Y:S02]  /*19b60*/  @P0 STG.E.U16 desc[UR36][R6.64+0x1f2], R151 ;  /* 0x0001f29706000986 */ /* 0x0001e4000c101524 */
.L_x_542:
[----:B------:R-:W-:Y:S05]  /*19b70*/  BSYNC B0 ;  /* 0x0000000000007941 */ /* 0x000fea0003800000 */
.L_x_34:
[----:B0-----:R-:W2:Y:S04]  /*19b80*/  LDL.LU R5, [R1+0x200] ;  /* 0x0002000001057983 */ /* 0x001ea80000300800 */
[----:B------:R-:W2:Y:S01]  /*19b90*/  LDL.LU R4, [R1+0x204] ;  /* 0x0002040001047983 */ /* 0x000ea20000300800 */
[----:B------:R-:W-:Y:S01]  /*19ba0*/  ULDC UR4, c[0x0][0xc] ;  /* 0x0000030000047ab9 */ /* 0x000fe20000000800 */
[----:B------:R-:W-:Y:S01]  /*19bb0*/  ULDC UR5, c[0x0][0x10] ;  /* 0x0000040000057ab9 */ /* 0x000fe20000000800 */
[----:B-----5:R-:W2:Y:S01]  /*19bc0*/  LDC R3, c[0x0][0x14] ;  /* 0x00000500ff037b82 */ /* 0x020ea20000000800 */
[----:B------:R-:W-:Y:S01]  /*19bd0*/  UIMAD.WIDE.U32 UR4, UR4, UR5, URZ ;  /* 0x00000005040472a5 */ /* 0x000fe2000f8e003f */
[----:B----4-:R-:W-:Y:S01]  /*19be0*/  PRMT R0, RZ, 0x7610, R0 ;  /* 0x00007610ff007816 */ /* 0x010fe20000000000 */
[----:B------:R-:W-:Y:S01]  /*19bf0*/  UMOV UR42, 0xffffffff ;  /* 0xffffffff002a7882 */ /* 0x000fe20000000000 */
[----:B------:R-:W-:-:S03]  /*19c00*/  UMOV UR43, 0xffffffff ;  /* 0xffffffff002b7882 */ /* 0x000fc60000000000 */
[----:B--2---:R-:W-:-:S04]  /*19c10*/  IMAD.WIDE.U32 R4, R3, UR4, R4 ;  /* 0x0000000403047c25 */ /* 0x004fc8000f8e0004 */
[----:B------:R-:W-:Y:S01]  /*19c20*/  IMAD R3, R3, UR5, RZ ;  /* 0x0000000503037c24 */ /* 0x000fe2000f8e02ff */
[----:B------:R-:W-:Y:S01]  /*19c30*/  ULDC.64 UR4, c[0x0][0x650] ;  /* 0x0001940000047ab9 */ /* 0x000fe20000000a00 */
[----:B------:R-:W-:Y:S01]  /*19c40*/  IMAD.MOV.U32 R7, RZ, RZ, R4 ;  /* 0x000000ffff077224 */ /* 0x000fe200078e0004 */
[----:B------:R-:W-:Y:S02]  /*19c50*/  ISETP.GE.U32.AND P0, PT, R4, UR4, PT ;  /* 0x0000000404007c0c */ /* 0x000fe4000bf06070 */
[----:B------:R-:W-:-:S04]  /*19c60*/  IADD3 R6, R5, R3, RZ ;  /* 0x0000000305067210 */ /* 0x000fc80007ffe0ff */
[----:B------:R-:W-:Y:S01]  /*19c70*/  ISETP.GE.U32.AND.EX P0, PT, R6, UR5, PT, P0 ;  /* 0x0000000506007c0c */ /* 0x000fe2000bf06100 */
[----:B------:R0:W-:Y:S04]  /*19c80*/  STL [R1+0x200], R6 ;  /* 0x0002000601007387 */ /* 0x0001e80000100800 */
[----:B------:R0:W-:Y:S08]  /*19c90*/  STL [R1+0x204], R7 ;  /* 0x0002040701007387 */ /* 0x0001f00000100800 */
[----:B------:R-:W-:Y:S05]  /*19ca0*/  @P0 BRA `(.L_x_543) ;  /* 0x0000000400880947 */ /* 0x000fea0003800000 */
[----:B------:R-:W2:Y:S01]  /*19cb0*/  S2UR UR6, SR_CTAID.X ;  /* 0x00000000000679c3 */ /* 0x000ea20000002500 */
[----:B------:R-:W-:Y:S01]  /*19cc0*/  ULDC.64 UR12, c[0x0][0x628] ;  /* 0x00018a00000c7ab9 */ /* 0x000fe20000000a00 */
[----:B------:R-:W-:Y:S01]  /*19cd0*/  ULDC UR4, c[0x0][0x150] ;  /* 0x0000540000047ab9 */ /* 0x000fe20000000800 */
[----:B------:R-:W-:Y:S01]  /*19ce0*/  ISETP.NE.U32.AND P0, PT, RZ, UR12, PT ;  /* 0x0000000cff007c0c */ /* 0x000fe2000bf05070 */
[----:B------:R-:W-:Y:S01]  /*19cf0*/  ULDC UR15, c[0x0][0x630] ;  /* 0x00018c00000f7ab9 */ /* 0x000fe20000000800 */
[C---:B------:R-:W-:Y:S01]  /*19d00*/  R2UR UR16, R7.reuse ;  /* 0x00000000071072ca */ /* 0x040fe200000e0000 */
[----:B------:R-:W-:Y:S01]  /*19d10*/  ULDC UR19, c[0x0][0x154] ;  /* 0x0000550000137ab9 */ /* 0x000fe20000000800 */
[----:B------:R-:W-:Y:S01]  /*19d20*/  ISETP.NE.AND.EX P0, PT, RZ, UR13, PT, P0 ;  /* 0x0000000dff007c0c */ /* 0x000fe2000bf05300 */
[----:B------:R-:W4:Y:S01]  /*19d30*/  S2UR UR18, SR_CTAID.Y ;  /* 0x00000000001279c3 */ /* 0x000f220000002600 */
[----:B------:R-:W-:Y:S02]  /*19d40*/  R2UR UR17, R6 ;  /* 0x00000000061172ca */ /* 0x000fe400000e0000 */
[----:B------:R-:W-:-:S02]  /*19d50*/  R2UR UR10, R7 ;  /* 0x00000000070a72ca */ /* 0x000fc400000e0000 */
[----:B------:R-:W-:Y:S02]  /*19d60*/  R2UR UR11, R6 ;  /* 0x00000000060b72ca */ /* 0x000fe400000e0000 */
[----:B--2---:R-:W-:-:S05]  /*19d70*/  I2FP.F32.U32 R0, UR6 ;  /* 0x0000000600007c45 */ /* 0x004fca0008201000 */
[----:B------:R-:W-:-:S04]  /*19d80*/  FMUL R0, R0, UR4 ;  /* 0x0000000400007c20 */ /* 0x000fc80008400000 */
[----:B------:R2:W0:Y:S01]  /*19d90*/  F2I.U32.TRUNC.NTZ R3, R0 ;  /* 0x0000000000037305 */ /* 0x000422000020f000 */
[----:B----4-:R-:W-:Y:S05]  /*19da0*/  @!P0 BRA `(.L_x_544) ;  /* 0x0000000000308947 */ /* 0x010fea0003800000 */
        /* <DEDUP_REMOVED lines=12> */
.L_x_544:
[----:B------:R-:W-:Y:S01]  /*19e70*/  USHF.R.U64 UR43, UR10, UR15, UR11 ;  /* 0x0000000f0a2b7299 */ /* 0x000fe2000800120b */
[----:B--2---:R-:W-:Y:S01]  /*19e80*/  I2FP.F32.U32 R0, UR18 ;  /* 0x0000001200007c45 */ /* 0x004fe20008201000 */
[----:B------:R-:W-:Y:S02]  /*19e90*/  USHF.R.U32.HI UR4, URZ, UR15, UR11 ;  /* 0x0000000f3f047299 */ /* 0x000fe4000801160b */
[----:B------:R-:W-:Y:S02]  /*19ea0*/  UIADD3 UR10, UP0, URZ, -UR43, URZ ;  /* 0x8000002b3f0a7290 */ /* 0x000fe4000ff1e03f */
[----:B------:R-:W-:Y:S01]  /*19eb0*/  FMUL R0, R0, UR19 ;  /* 0x0000001300007c20 */ /* 0x000fe20008400000 */
[----:B------:R-:W-:Y:S01]  /*19ec0*/  ULDC.64 UR12, c[0x0][0x620] ;  /* 0x00018800000c7ab9 */ /* 0x000fe20000000a00 */
[----:B------:R-:W-:Y:S01]  /*19ed0*/  UIADD3.X UR4, URZ, ~UR4, URZ, UP0, !UPT ;  /* 0x800000043f047290 */ /* 0x000fe200087fe43f */
[----:B------:R-:W-:Y:S01]  /*19ee0*/  UMOV UR8, UR16 ;  /* 0x0000001000087c82 */ /* 0x000fe20008000000 */
[----:B------:R-:W-:-:S02]  /*19ef0*/  UMOV UR9, UR17 ;  /* 0x0000001100097c82 */ /* 0x000fc40008000000 */
[----:B------:R-:W-:Y:S01]  /*19f00*/  UIMAD UR4, UR4, UR12, URZ ;  /* 0x0000000c040472a4 */ /* 0x000fe2000f8e023f */
[----:B------:R-:W2:Y:S01]  /*19f10*/  F2I.U32.TRUNC.NTZ R0, R0 ;  /* 0x0000000000007305 */ /* 0x000ea2000020f000 */
[----:B------:R-:W-:Y:S01]  /*19f20*/  UIMAD.WIDE.U32 UR8, UR10, UR12, UR8 ;  /* 0x0000000c0a0872a5 */ /* 0x000fe2000f8e0008 */
[----:B0-----:R-:W-:Y:S01]  /*19f30*/  R2UR UR12, R3 ;  /* 0x00000000030c72ca */ /* 0x001fe200000e0000 */
[----:B------:R-:W-:Y:S01]  /*19f40*/  UIMAD UR10, UR10, UR13, UR4 ;  /* 0x0000000d0a0a72a4 */ /* 0x000fe2000f8e0204 */
[----:B------:R-:W-:Y:S01]  /*19f50*/  ULDC UR11, c[0x0][0x618] ;  /* 0x00018600000b7ab9 */ /* 0x000fe20000000800 */
[----:B------:R-:W-:Y:S02]  /*19f60*/  ULDC UR21, c[0x0][0x658] ;  /* 0x0001960000157ab9 */ /* 0x000fe40000000800 */
[----:B------:R-:W-:Y:S01]  /*19f70*/  UIADD3 UR9, UR9, UR10, URZ ;  /* 0x0000000a09097290 */ /* 0x000fe2000fffe03f */
[----:B------:R-:W-:Y:S01]  /*19f80*/  UMOV UR15, 0xffffffff ;  /* 0xffffffff000f7882 */ /* 0x000fe20000000000 */
[----:B------:R-:W-:Y:S01]  /*19f90*/  ULDC.64 UR4, c[0x0][0x640] ;  /* 0x0001900000047ab9 */ /* 0x000fe20000000a00 */
[----:B------:R-:W-:Y:S01]  /*19fa0*/  USHF.L.U32 UR15, UR15, UR21, URZ ;  /* 0x000000150f0f7299 */ /* 0x000fe2000800063f */
[----:B------:R-:W-:Y:S01]  /*19fb0*/  ISETP.NE.U32.AND P0, PT, RZ, UR4, PT ;  /* 0x00000004ff007c0c */ /* 0x000fe2000bf05070 */
[----:B------:R-:W-:-:S02]  /*19fc0*/  USHF.R.U64 UR16, UR8, UR11, UR9 ;  /* 0x0000000b08107299 */ /* 0x000fc40008001209 */
[----:B------:R-:W-:Y:S01]  /*19fd0*/  USHF.R.U32.HI UR8, URZ, UR11, UR9 ;  /* 0x0000000b3f087299 */ /* 0x000fe20008011609 */
[----:B--2---:R-:W-:Y:S01]  /*19fe0*/  R2UR UR14, R0 ;  /* 0x00000000000e72ca */ /* 0x004fe200000e0000 */
[----:B------:R-:W-:Y:S01]  /*19ff0*/  ULDC UR17, c[0x0][0x608] ;  /* 0x0001820000117ab9 */ /* 0x000fe20000000800 */
[----:B------:R-:W-:Y:S01]  /*1a000*/  ULOP3.LUT UR41, URZ, UR15, URZ, 0x33, !UPT ;  /* 0x0000000f3f297292 */ /* 0x000fe2000f8e333f */
[----:B------:R-:W-:Y:S01]  /*1a010*/  ISETP.NE.AND.EX P0, PT, RZ, UR5, PT, P0 ;  /* 0x00000005ff007c0c */ /* 0x000fe2000bf05300 */
[----:B------:R-:W-:Y:S02]  /*1a020*/  USHF.R.U64 UR15, UR16, UR17, UR8 ;  /* 0x00000011100f7299 */ /* 0x000fe40008001208 */
[----:B------:R-:W-:Y:S02]  /*1a030*/  USHF.R.U32.HI UR8, URZ, UR17, UR8 ;  /* 0x000000113f087299 */ /* 0x000fe40008011608 */
[----:B------:R-:W-:Y:S02]  /*1a040*/  UIADD3 UR12, -UR12, URZ, URZ ;  /* 0x0000003f0c0c7290 */ /* 0x000fe4000fffe13f */
[----:B------:R-:W-:Y:S01]  /*1a050*/  USHF.R.U64 UR17, UR15, UR21, UR8 ;  /* 0x000000150f117299 */ /* 0x000fe20008001208 */
[----:B------:R-:W-:Y:S01]  /*1a060*/  UMOV UR19, 0x1 ;  /* 0x0000000100137882 */ /* 0x000fe20000000000 */
[----:B------:R-:W-:Y:S01]  /*1a070*/  ULDC UR13, c[0x0][0x144] ;  /* 0x00005100000d7ab9 */ /* 0x000fe20000000800 */
[----:B------:R-:W-:Y:S01]  /*1a080*/  ULDC UR7, c[0x0][0x600] ;  /* 0x0001800000077ab9 */ /* 0x000fe20000000800 */
[----:B------:R-:W-:-:S02]  /*1a090*/  USHF.L.U32 UR24, UR19, UR21, URZ ;  /* 0x0000001513187299 */ /* 0x000fc4000800063f */
[----:B------:R-:W-:Y:S02]  /*1a0a0*/  USHF.R.U32.HI UR8, URZ, UR21, UR8 ;  /* 0x000000153f087299 */ /* 0x000fe40008011608 */
[----:B------:R-:W-:Y:S02]  /*1a0b0*/  UIMAD UR21, UR13, UR12, UR6 ;  /* 0x0000000c0d1572a4 */ /* 0x000fe4000f8e0206 */
[----:B------:R-:W-:Y:S02]  /*1a0c0*/  UIADD3 UR20, UR7, -0x1, URZ ;  /* 0xffffffff07147890 */ /* 0x000fe4000fffe03f */
[----:B------:R-:W-:Y:S01]  /*1a0d0*/  UIADD3 UR19, -UR14, URZ, URZ ;  /* 0x0000003f0e137290 */ /* 0x000fe2000fffe13f */
[----:B------:R-:W-:Y:S01]  /*1a0e0*/  ULDC UR25, c[0x0][0x148] ;  /* 0x0000520000197ab9 */ /* 0x000fe20000000800 */
[----:B------:R-:W-:Y:S01]  /*1a0f0*/  ULDC UR22, c[0x0][0x648] ;  /* 0x0001920000167ab9 */ /* 0x000fe20000000800 */
[----:B------:R-:W-:Y:S01]  /*1a100*/  ULDC UR23, c[0x0][0x638] ;  /* 0x00018e0000177ab9 */ /* 0x000fe20000000800 */
        /* <DEDUP_REMOVED lines=14> */
.L_x_545:
[----:B------:R-:W-:Y:S01]  /*1a1f0*/  UISETP.NE.AND UP0, UPT, UR45, URZ, UPT ;  /* 0x0000003f2d00728c */ /* 0x000fe2000bf05270 */
[----:B------:R-:W-:Y:S01]  /*1a200*/  IMAD.MOV.U32 R0, RZ, RZ, 0x1 ;  /* 0x00000001ff007424 */ /* 0x000fe200078e00ff */
[----:B------:R-:W-:Y:S02]  /*1a210*/  USHF.R.U64 UR4, UR6, UR22, UR8 ;  /* 0x0000001606047299 */ /* 0x000fe40008001208 */
[----:B------:R-:W-:Y:S02]  /*1a220*/  ULOP3.LUT UR41, UR15, UR41, URZ, 0xc0, !UPT ;  /* 0x000000290f297292 */ /* 0x000fe4000f8ec03f */
[----:B------:R-:W-:Y:S02]  /*1a230*/  UIADD3 UR5, -UR4, URZ, URZ ;  /* 0x0000003f04057290 */ /* 0x000fe4000fffe13f */
[----:B------:R-:W-:Y:S02]  /*1a240*/  UIMAD UR41, UR24, UR4, UR41 ;  /* 0x00000004182972a4 */ /* 0x000fe4000f8e0229 */
[----:B------:R-:W-:-:S02]  /*1a250*/  ULOP3.LUT UR16, UR16, UR20, URZ, 0xc0, !UPT ;  /* 0x0000001410107292 */ /* 0x000fc4000f8ec03f */
[----:B------:R-:W-:Y:S02]  /*1a260*/  @UP0 UIMAD UR21, UR25, UR19, UR18 ;  /* 0x00000013191502a4 */ /* 0x000fe4000f8e0212 */
[----:B------:R-:W-:-:S03]  /*1a270*/  UIMAD UR4, UR5, UR23, UR17 ;  /* 0x00000017050472a4 */ /* 0x000fc6000f8e0211 */
[----:B------:R-:W-:Y:S01]  /*1a280*/  ULDC UR5, c[0x0][0x610] ;  /* 0x0001840000057ab9 */ /* 0x000fe20000000800 */
[----:B------:R-:W-:Y:S02]  /*1a290*/  UIMAD UR4, UR4, UR7, UR16 ;  /* 0x00000007040472a4 */ /* 0x000fe4000f8e0210 */
[----:B------:R-:W-:-:S04]  /*1a2a0*/  UIMAD UR41, UR41, UR5, UR21 ;  /* 0x00000005292972a4 */ /* 0x000fc8000f8e0215 */
[----:B------:R-:W-:Y:S02]  /*1a2b0*/  USEL UR42, UR4, UR41, !UP0 ;  /* 0x00000029042a7287 */ /* 0x000fe4000c000000 */
[----:B------:R-:W-:-:S12]  /*1a2c0*/  USEL UR41, UR41, UR4, !UP0 ;  /* 0x0000000429297287 */ /* 0x000fd8000c000000 */
.L_x_543:
[----:B------:R-:W-:-:S13]  /*1a2d0*/  LOP3.LUT P0, RZ, R0, 0xff, RZ, 0xc0, !PT ;  /* 0x000000ff00ff7812 */ /* 0x000fda000780c0ff */
[----:B------:R-:W-:Y:S05]  /*1a2e0*/  @P0 BRA `(.L_x_546) ;  /* 0xfffffe7000380947 */ /* 0x000fea000383ffff */
[----:B------:R-:W-:Y:S05]  /*1a2f0*/  EXIT ;  /* 0x000000000000794d */ /* 0x000fea0003800000 */
.L_x_7:
[----:B------:R-:W2:Y:S01]  /*1a300*/  LDL R5, [R1+0x204] ;  /* 0x0002040001057983 */ /* 0x000ea20000100800 */
[----:B------:R-:W-:-:S03]  /*1a310*/  ULDC.64 UR4, c[0x0][0x650] ;  /* 0x0001940000047ab9 */ /* 0x000fc60000000a00 */
[----:B------:R-:W3:Y:S01]  /*1a320*/  LDL R4, [R1+0x200] ;  /* 0x0002000001047983 */ /* 0x000ee20000100800 */
[----:B------:R-:W-:Y:S01]  /*1a330*/  PRMT R0, RZ, 0x7610, R0 ;  /* 0x00007610ff007816 */ /* 0x000fe20000000000 */
[----:B------:R-:W-:Y:S01]  /*1a340*/  IMAD.MOV.U32 R2, RZ, RZ, -0x1 ;  /* 0xffffffffff027424 */ /* 0x000fe200078e00ff */
[----:B------:R-:W-:Y:S01]  /*1a350*/  MOV R3, 0xffffffff ;  /* 0xffffffff00037802 */ /* 0x000fe20000000f00 */
[----:B------:R-:W-:Y:S01]  /*1a360*/  IMAD.MOV.U32 R9, RZ, RZ, -0x1 ;  /* 0xffffffffff097424 */ /* 0x000fe200078e00ff */
[----:B--2---:R-:W-:-:S04]  /*1a370*/  ISETP.GE.U32.AND P0, PT, R5, UR4, PT ;  /* 0x0000000405007c0c */ /* 0x004fc8000bf06070 */
[----:B---3--:R-:W-:-:S13]  /*1a380*/  ISETP.GE.U32.AND.EX P0, PT, R4, UR5, PT, P0 ;  /* 0x0000000504007c0c */ /* 0x008fda000bf06100 */
        /* <DEDUP_REMOVED lines=21> */
.L_x_548:
[----:B------:R-:W-:Y:S01]  /*1a4e0*/  USHF.R.U64 UR4, UR14, UR19, UR15 ;  /* 0x000000130e047299 */ /* 0x000fe2000800120f */
[----:B------:R-:W-:Y:S01]  /*1a4f0*/  R2UR UR7, R4 ;  /* 0x00000000040772ca */ /* 0x000fe200000e0000 */
[----:B------:R-:W-:Y:S02]  /*1a500*/  USHF.R.U32.HI UR5, URZ, UR19, UR15 ;  /* 0x000000133f057299 */ /* 0x000fe4000801160f */
[----:B------:R-:W-:Y:S01]  /*1a510*/  UIADD3 UR13, UP0, URZ, -UR4, URZ ;  /* 0x800000043f0d7290 */ /* 0x000fe2000ff1e03f */
[----:B------:R-:W-:Y:S01]  /*1a520*/  ULDC.64 UR14, c[0x0][0x620] ;  /* 0x00018800000e7ab9 */ /* 0x000fe20000000a00 */
[----:B------:R-:W-:Y:S02]  /*1a530*/  UMOV UR6, UR20 ;  /* 0x0000001400067c82 */ /* 0x000fe40008000000 */
[----:B------:R-:W-:Y:S02]  /*1a540*/  UIADD3.X UR5, URZ, ~UR5, URZ, UP0, !UPT ;  /* 0x800000053f057290 */ /* 0x000fe400087fe43f */
[----:B------:R-:W-:-:S02]  /*1a550*/  UISETP.NE.AND UP1, UPT, UR45, URZ, UPT ;  /* 0x0000003f2d00728c */ /* 0x000fc4000bf25270 */
[----:B------:R-:W-:Y:S02]  /*1a560*/  UIMAD UR5, UR5, UR14, URZ ;  /* 0x0000000e050572a4 */ /* 0x000fe4000f8e023f */
[----:B------:R-:W-:Y:S02]  /*1a570*/  UIMAD.WIDE.U32 UR6, UR13, UR14, UR6 ;  /* 0x0000000e0d0672a5 */ /* 0x000fe4000f8e0006 */
[----:B------:R-:W-:Y:S01]  /*1a580*/  UIMAD UR5, UR13, UR15, UR5 ;  /* 0x0000000f0d0572a4 */ /* 0x000fe2000f8e0205 */
[----:B------:R-:W-:Y:S02]  /*1a590*/  ULDC UR14, c[0x0][0x608] ;  /* 0x00018200000e7ab9 */ /* 0x000fe40000000800 */
[----:B------:R-:W-:Y:S01]  /*1a5a0*/  ULDC UR13, c[0x0][0x618] ;  /* 0x00018600000d7ab9 */ /* 0x000fe20000000800 */
[----:B------:R-:W-:Y:S01]  /*1a5b0*/  UIADD3 UR5, UR7, UR5, URZ ;  /* 0x0000000507057290 */ /* 0x000fe2000fffe03f */
[----:B------:R-:W-:Y:S01]  /*1a5c0*/  ULDC UR22, c[0x0][0x658] ;  /* 0x0001960000167ab9 */ /* 0x000fe20000000800 */
[----:B------:R-:W-:-:S02]  /*1a5d0*/  @UP1 UIMAD UR8, UR11, UR12, UR10 ;  /* 0x0000000c0b0812a4 */ /* 0x000fc4000f8e020a */
[----:B------:R-:W-:Y:S02]  /*1a5e0*/  USHF.R.U64 UR17, UR6, UR13, UR5 ;  /* 0x0000000d06117299 */ /* 0x000fe40008001205 */
[----:B------:R-:W-:Y:S01]  /*1a5f0*/  USHF.R.U32.HI UR5, URZ, UR13, UR5 ;  /* 0x0000000d3f057299 */ /* 0x000fe20008011605 */
[----:B------:R-:W-:Y:S01]  /*1a600*/  ULDC.64 UR6, c[0x0][0x640] ;  /* 0x0001900000067ab9 */ /* 0x000fe20000000a00 */
[----:B------:R-:W-:Y:S01]  /*1a610*/  UMOV UR10, 0xffffffff ;  /* 0xffffffff000a7882 */ /* 0x000fe20000000000 */
[----:B------:R-:W-:Y:S01]  /*1a620*/  ISETP.NE.U32.AND P0, PT, RZ, UR6, PT ;  /* 0x00000006ff007c0c */ /* 0x000fe2000bf05070 */
[----:B------:R-:W-:Y:S02]  /*1a630*/  USHF.R.U64 UR18, UR17, UR14, UR5 ;  /* 0x0000000e11127299 */ /* 0x000fe40008001205 */
[----:B------:R-:W-:Y:S01]  /*1a640*/  USHF.R.U32.HI UR5, URZ, UR14, UR5 ;  /* 0x0000000e3f057299 */ /* 0x000fe20008011605 */
[----:B------:R-:W-:Y:S01]  /*1a650*/  ISETP.NE.AND.EX P0, PT, RZ, UR7, PT, P0 ;  /* 0x00000007ff007c0c */ /* 0x000fe2000bf05300 */
[----:B------:R-:W-:-:S02]  /*1a660*/  USHF.L.U32 UR11, UR10, UR22, URZ ;  /* 0x000000160a0b7299 */ /* 0x000fc4000800063f */
[----:B------:R-:W-:Y:S01]  /*1a670*/  USHF.R.U64 UR19, UR18, UR22, UR5 ;  /* 0x0000001612137299 */ /* 0x000fe20008001205 */
[----:B------:R-:W-:Y:S01]  /*1a680*/  ULDC UR20, c[0x0][0x600] ;  /* 0x0001800000147ab9 */ /* 0x000fe20000000800 */
[----:B------:R-:W-:Y:S02]  /*1a690*/  USHF.R.U32.HI UR10, URZ, UR22, UR5 ;  /* 0x000000163f0a7299 */ /* 0x000fe40008011605 */
[----:B------:R-:W-:Y:S02]  /*1a6a0*/  UIADD3 UR21, UR20, -0x1, URZ ;  /* 0xffffffff14157890 */ /* 0x000fe4000fffe03f */
[----:B------:R-:W-:Y:S01]  /*1a6b0*/  ULOP3.LUT UR26, URZ, UR11, URZ, 0x33, !UPT ;  /* 0x0000000b3f1a7292 */ /* 0x000fe2000f8e333f */
        /* <DEDUP_REMOVED lines=17> */
.L_x_549:
[----:B------:R-:W-:Y:S01]  /*1a7d0*/  USHF.R.U64 UR6, UR5, UR23, UR10 ;  /* 0x0000001705067299 */ /* 0x000fe2000800120a */
[----:B------:R-:W-:Y:S01]  /*1a7e0*/  IMAD.MOV.U32 R0, RZ, RZ, 0x1 ;  /* 0x00000001ff007424 */ /* 0x000fe200078e00ff */
[----:B------:R-:W-:Y:S01]  /*1a7f0*/  USHF.L.U32 UR25, UR25, UR22, URZ ;  /* 0x0000001619197299 */ /* 0x000fe2000800063f */
[----:B------:R-:W-:Y:S01]  /*1a800*/  IMAD.U32 R9, RZ, RZ, UR4 ;  /* 0x00000004ff097e24 */ /* 0x000fe2000f8e00ff */
[----:B------:R-:W-:Y:S02]  /*1a810*/  ULOP3.LUT UR5, UR18, UR26, URZ, 0xc0, !UPT ;  /* 0x0000001a12057292 */ /* 0x000fe4000f8ec03f */
[----:B------:R-:W-:Y:S02]  /*1a820*/  UIADD3 UR7, -UR6, URZ, URZ ;  /* 0x0000003f06077290 */ /* 0x000fe4000fffe13f */
[----:B------:R-:W-:Y:S02]  /*1a830*/  UIMAD UR6, UR25, UR6, UR5 ;  /* 0x00000006190672a4 */ /* 0x000fe4000f8e0205 */
[----:B------:R-:W-:-:S02]  /*1a840*/  ULOP3.LUT UR17, UR17, UR21, URZ, 0xc0, !UPT ;  /* 0x0000001511117292 */ /* 0x000fc4000f8ec03f */
[----:B------:R-:W-:Y:S02]  /*1a850*/  UIMAD UR5, UR7, UR24, UR19 ;  /* 0x00000018070572a4 */ /* 0x000fe4000f8e0213 */
[----:B------:R-:W-:Y:S01]  /*1a860*/  UISETP.NE.AND UP0, UPT, UR45, URZ, UPT ;  /* 0x0000003f2d00728c */ /* 0x000fe2000bf05270 */
[----:B------:R-:W-:Y:S01]  /*1a870*/  ULDC UR7, c[0x0][0x610] ;  /* 0x0001840000077ab9 */ /* 0x000fe20000000800 */
[----:B------:R-:W-:Y:S02]  /*1a880*/  UIMAD UR5, UR5, UR20, UR17 ;  /* 0x00000014050572a4 */ /* 0x000fe4000f8e0211 */
[----:B------:R-:W-:-:S04]  /*1a890*/  UIMAD UR8, UR6, UR7, UR8 ;  /* 0x00000007060872a4 */ /* 0x000fc8000f8e0208 */
[----:B------:R-:W-:Y:S02]  /*1a8a0*/  USEL UR6, UR5, UR8, !UP0 ;  /* 0x0000000805067287 */ /* 0x000fe4000c000000 */
[----:B------:R-:W-:-:S04]  /*1a8b0*/  USEL UR8, UR8, UR5, !UP0 ;  /* 0x0000000508087287 */ /* 0x000fc8000c000000 */
[----:B------:R-:W-:Y:S02]  /*1a8c0*/  MOV R3, UR6 ;  /* 0x0000000600037c02 */ /* 0x000fe40008000f00 */
[----:B------:R-:W-:-:S07]  /*1a8d0*/  IMAD.U32 R2, RZ, RZ, UR8 ;  /* 0x00000008ff027e24 */ /* 0x000fce000f8e00ff */
.L_x_547:
[----:B------:R-:W-:-:S08]  /*1a8e0*/  NOP ;  /* 0x0000000000007918 */ /* 0x000fd00000000000 */
[----:B0-----:R-:W0:-:S00]  /*1a8f0*/  USETMAXREG.DEALLOC.CTAPOOL 0x18 ;  /* 0x00000018000079c8 */ /* 0x001e0000080e0500 */
[----:B------:R-:W-:-:S13]  /*1a900*/  ISETP.NE.AND P0, PT, RZ, UR9, PT ;  /* 0x00000009ff007c0c */ /* 0x000fda000bf05270 */
[----:B------:R-:W-:Y:S05]  /*1a910*/  @P0 EXIT ;  /* 0x000000000000094d */ /* 0x000fea0003800000 */
[----:B0-----:R-:W-:Y:S01]  /*1a920*/  LOP3.LUT P0, RZ, R0, 0xff, RZ, 0xc0, !PT ;  /* 0x000000ff00ff7812 */ /* 0x001fe2000780c0ff */
[----:B------:R-:W-:Y:S02]  /*1a930*/  IMAD.MOV.U32 R0, RZ, RZ, 0x1 ;  /* 0x00000001ff007424 */ /* 0x000fe400078e00ff */
[----:B------:R-:W-:-:S10]  /*1a940*/  IMAD.MOV.U32 R6, RZ, RZ, RZ ;  /* 0x000000ffff067224 */ /* 0x000fd400078e00ff */
[----:B------:R-:W-:Y:S05]  /*1a950*/  @!P0 BRA `(.L_x_550) ;  /* 0x0000000c00b08947 */ /* 0x000fea0003800000 */
[----:B------:R-:W0:Y:S01]  /*1a960*/  S2UR UR6, SR_CgaCtaId ;  /* 0x00000000000679c3 */ /* 0x000e220000008800 */
[----:B------:R-:W-:Y:S01]  /*1a970*/  ULDC UR4, c[0x0][0x28c] ;  /* 0x0000a30000047ab9 */ /* 0x000fe20000000800 */
[----:B------:R-:W-:Y:S01]  /*1a980*/  ULDC UR5, c[0x0][0x600] ;  /* 0x0001800000057ab9 */ /* 0x000fe20000000800 */
[----:B------:R-:W-:Y:S01]  /*1a990*/  UIADD3 UR11, UR4, 0x3f, URZ ;  /* 0x0000003f040b7890 */ /* 0x000fe2000fffe03f */
[----:B------:R-:W-:Y:S01]  /*1a9a0*/  BSSY B0, `(.L_x_550) ;  /* 0x00000e7000007945 */ /* 0x000fe20003800000 */
[----:B------:R-:W-:Y:S01]  /*1a9b0*/  ULDC UR9, c[0x0][0x658] ;  /* 0x0001960000097ab9 */ /* 0x000fe20000000800 */
[----:B------:R-:W-:Y:S01]  /*1a9c0*/  UMOV UR10, 0xffffffff ;  /* 0xffffffff000a7882 */ /* 0x000fe20000000000 */
[----:B------:R-:W-:Y:S01]  /*1a9d0*/  UMOV UR14, 0x1 ;  /* 0x00000001000e7882 */ /* 0x000fe20000000000 */
[----:B------:R-:W-:Y:S01]  /*1a9e0*/  USHF.R.S32.HI UR12, URZ, 0x1f, UR11 ;  /* 0x0000001f3f0c7899 */ /* 0x000fe2000801140b */
[----:B------:R-:W-:Y:S01]  /*1a9f0*/  MOV R8, 0x1 ;  /* 0x0000000100087802 */ /* 0x000fe20000000f00 */
[----:B------:R-:W-:Y:S01]  /*1aa00*/  ULDC UR7, c[0x0][0xc] ;  /* 0x0000030000077ab9 */ /* 0x000fe20000000800 */
[----:B------:R-:W-:Y:S01]  /*1aa10*/  UIADD3 UR4, UR5, -0x1, URZ ;  /* 0xffffffff05047890 */ /* 0x000fe2000fffe03f */
[----:B------:R-:W-:Y:S01]  /*1aa20*/  IMAD.MOV.U32 R0, RZ, RZ, 0x1 ;  /* 0x00000001ff007424 */ /* 0x000fe200078e00ff */
[----:B------:R-:W-:Y:S01]  /*1aa30*/  USHF.L.U32 UR16, UR10, UR9, URZ ;  /* 0x000000090a107299 */ /* 0x000fe2000800063f */
[----:B------:R-:W-:Y:S01]  /*1aa40*/  IMAD.MOV.U32 R6, RZ, RZ, RZ ;  /* 0x000000ffff067224 */ /* 0x000fe200078e00ff */
[----:B------:R-:W-:Y:S01]  /*1aa50*/  USHF.L.U32 UR5, UR14, UR9, URZ ;  /* 0x000000090e057299 */ /* 0x000fe2000800063f */
[----:B------:R-:W-:Y:S01]  /*1aa60*/  ULDC UR10, c[0x0][0x10] ;  /* 0x00000400000a7ab9 */ /* 0x000fe20000000800 */
[----:B------:R-:W-:Y:S01]  /*1aa70*/  ULEA.HI UR12, UR12, UR11, URZ, 0x6 ;  /* 0x0000000b0c0c7291 */ /* 0x000fe2000f8f303f */
[----:B------:R-:W-:Y:S01]  /*1aa80*/  UMOV UR20, 0x5 ;  /* 0x0000000500147882 */ /* 0x000fe20000000000 */
[----:B------:R-:W-:-:S02]  /*1aa90*/  ULOP3.LUT UR27, UR40, 0x2, URZ, 0xfc, !UPT ;  /* 0x00000002281b7892 */ /* 0x000fc4000f8efc3f */
[----:B------:R-:W-:Y:S02]  /*1aaa0*/  USHF.R.S32.HI UR17, URZ, 0x6, UR12 ;  /* 0x000000063f117899 */ /* 0x000fe4000801140c */
[----:B0-----:R-:W-:Y:S02]  /*1aab0*/  ULOP3.LUT UR8, UR6, 0x1, URZ, 0xc0, !UPT ;  /* 0x0000000106087892 */ /* 0x001fe4000f8ec03f */
[----:B------:R-:W-:Y:S02]  /*1aac0*/  USHF.R.U32.HI UR26, URZ, 0x1, UR6 ;  /* 0x000000013f1a7899 */ /* 0x000fe40008011606 */
[----:B------:R-:W-:Y:S02]  /*1aad0*/  USHF.L.U32 UR13, UR6, 0x7, URZ ;  /* 0x00000007060d7899 */ /* 0x000fe4000800063f */
[----:B------:R-:W-:Y:S02]  /*1aae0*/  USHF.L.U32 UR25, UR6, 0xd, URZ ;  /* 0x0000000d06197899 */ /* 0x000fe4000800063f */
[----:B------:R-:W-:-:S02]  /*1aaf0*/  ULOP3.LUT UR6, UR6, 0xfffffffe, URZ, 0xc0, !UPT ;  /* 0xfffffffe06067892 */ /* 0x000fc4000f8ec03f */
[----:B------:R-:W-:Y:S02]  /*1ab00*/  UISETP.GT.U32.AND UP0, UPT, UR8, 0xffff, UPT ;  /* 0x0000ffff0800788c */ /* 0x000fe4000bf04070 */
[----:B------:R-:W-:Y:S02]  /*1ab10*/  USHF.L.U32 UR18, UR14, UR6, URZ ;  /* 0x000000060e127299 */ /* 0x000fe4000800063f */
[----:B------:R-:W-:Y:S02]  /*1ab20*/  ULOP3.LUT UR9, UR6, 0x1, URZ, 0xfc, !UPT ;  /* 0x0000000106097892 */ /* 0x000fe4000f8efc3f */
[----:B------:R-:W-:Y:S02]  /*1ab30*/  UIMAD.WIDE.U32 UR6, UR7, UR10, URZ ;  /* 0x0000000a070672a5 */ /* 0x000fe4000f8e003f */
[----:B------:R-:W-:Y:S01]  /*1ab40*/  USEL UR8, UR8, 0xffff, !UP0 ;  /* 0x0000ffff08087887 */ /* 0x000fe2000c000000 */
[----:B------:R-:W-:Y:S01]  /*1ab50*/  ULDC UR10, c[0x0][0x14] ;  /* 0x00000500000a7ab9 */ /* 0x000fe20000000800 */
[----:B------:R-:W-:-:S02]  /*1ab60*/  USHF.L.U32 UR9, UR14, UR9, URZ ;  /* 0x000000090e097299 */ /* 0x000fc4000800063f */
[----:B------:R-:W-:Y:S02]  /*1ab70*/  UIMAD.WIDE.U32 UR22, UR6, UR10, URZ ;  /* 0x0000000a061672a5 */ /* 0x000fe4000f8e003f */
[----:B------:R-:W-:Y:S02]  /*1ab80*/  UIMAD UR19, UR7, UR10, URZ ;  /* 0x0000000a071372a4 */ /* 0x000fe4000f8e023f */
[----:B------:R-:W-:Y:S02]  /*1ab90*/  ULOP3.LUT UR8, UR8, 0xffff, URZ, 0xc0, !UPT ;  /* 0x0000ffff08087892 */ /* 0x000fe4000f8ec03f */
[----:B------:R-:W-:Y:S02]  /*1aba0*/  ULOP3.LUT UR13, UR13, 0x80, URZ, 0xc0, !UPT ;  /* 0x000000800d0d7892 */ /* 0x000fe4000f8ec03f */
[----:B------:R-:W-:Y:S02]  /*1abb0*/  ULOP3.LUT UR16, URZ, UR16, URZ, 0x33, !UPT ;  /* 0x000000103f107292 */ /* 0x000fe4000f8e333f */
[----:B------:R-:W-:-:S02]  /*1abc0*/  ULOP3.LUT UR18, UR18, UR9, URZ, 0xfc, !UPT ;  /* 0x0000000912127292 */ /* 0x000fc4000f8efc3f */
[----:B------:R-:W-:Y:S02]  /*1abd0*/  UIADD3 UR19, UR23, UR19, URZ ;  /* 0x0000001317137290 */ /* 0x000fe4000fffe03f */
[----:B------:R-:W-:Y:S02]  /*1abe0*/  USHF.L.U32 UR20, UR20, UR8, URZ ;  /* 0x0000000814147299 */ /* 0x000fe4000800063f */
[----:B------:R-:W-:Y:S01]  /*1abf0*/  UIADD3 UR34, UR17, 0x1, URZ ;  /* 0x0000000111227890 */ /* 0x000fe2000fffe03f */
[----:B------:R-:W-:-:S11]  /*1ac00*/  ULDC.64 UR28, c[0x0][0x198] ;  /* 0x00006600001c7ab9 */ /* 0x000fd60000000a00 */
.L_x_561:
[----:B------:R-:W-:-:S03]  /*1ac10*/  UMOV UR6, 0xffffffff ;  /* 0xffffffff00067882 */ /* 0x000fc60000000000 */
[----:B------:R-:W-:Y:S05]  /*1ac20*/  BRA.DIV UR6, `(.L_x_551) ;  /* 0x00000012060c7947 */ /* 0x000fea000b800000 */
[----:B------:R-:W-:-:S13]  /*1ac30*/  ELECT P6, URZ, PT ;  /* 0x00000000003f782f */ /* 0x000fda00038c0000 */
.L_x_573:
[----:B------:R-:W0:Y:S01]  /*1ac40*/  LDC R4, c[0x0][0x28c] ;  /* 0x0000a300ff047b82 */ /* 0x000e220000000800 */
[----:B------:R-:W-:Y:S01]  /*1ac50*/  BSSY B1, `(.L_x_552) ;  /* 0x000003e000017945 */ /* 0x000fe20003800000 */
[----:B0-----:R-:W-:-:S13]  /*1ac60*/  ISETP.LT.OR P6, PT, R4, 0x1, !P6 ;  /* 0x000000010400780c */ /* 0x001fda00077c1670 */
[----:B------:R-:W-:Y:S05]  /*1ac70*/  @P6 BRA `(.L_x_553) ;  /* 0x0000000000ec6947 */ /* 0x000fea0003800000 */
[----:B------:R-:W-:Y:S01]  /*1ac80*/  LEA R4, R2, UR26, 0x1 ;  /* 0x0000001a02047c11 */ /* 0x000fe2000f8e08ff */
[----:B------:R-:W-:Y:S01]  /*1ac90*/  IMAD.U32 R14, RZ, RZ, UR34 ;  /* 0x00000022ff0e7e24 */ /* 0x000fe2000f8e00ff */
[----:B------:R-:W-:Y:S01]  /*1aca0*/  LEA R2, R3, UR13, 0x8 ;  /* 0x0000000d03027c11 */ /* 0x000fe2000f8e40ff */
[----:B------:R-:W-:Y:S01]  /*1acb0*/  IMAD.MOV.U32 R3, RZ, RZ, R0 ;  /* 0x000000ffff037224 */ /* 0x000fe200078e0000 */
[----:B------:R-:W-:Y:S01]  /*1acc0*/  MOV R12, RZ ;  /* 0x000000ff000c7202 */ /* 0x000fe20000000f00 */
[----:B------:R-:W-:Y:S02]  /*1acd0*/  IMAD.SHL.U32 R11, R4, 0x80, RZ ;  /* 0x00000080040b7824 */ /* 0x000fe400078e00ff */
[----:B------:R-:W-:-:S07]  /*1ace0*/  IMAD.MOV.U32 R4, RZ, RZ, R6 ;  /* 0x000000ffff047224 */ /* 0x000fce00078e0006 */
.L_x_556:
[----:B------:R-:W0:Y:S01]  /*1acf0*/  S2R R10, SR_CgaCtaId ;  /* 0x00000000000a7919 */ /* 0x000e220000008800 */
[----:B------:R-:W-:Y:S01]  /*1ad00*/  MOV R5, 0x400 ;  /* 0x0000040000057802 */ /* 0x000fe20000000f00 */
[----:B------:R-:W1:Y:S03]  /*1ad10*/  S2R R7, SR_TID.X ;  /* 0x0000000000077919 */ /* 0x000e660000002100 */
[----:B0-----:R-:W-:Y:S02]  /*1ad20*/  LEA R13, R10, R5, 0x18 ;  /* 0x000000050a0d7211 */ /* 0x001fe400078ec0ff */
[----:B------:R-:W-:Y:S02]  /*1ad30*/  SHF.L.U32 R5, R3, 0x1f, RZ ;  /* 0x0000001f03057819 */ /* 0x000fe400000006ff */
[----:B------:R-:W-:Y:S02]  /*1ad40*/  LEA R10, R4, R13, 0x3 ;  /* 0x0000000d040a7211 */ /* 0x000fe400078e18ff */
[----:B-1----:R-:W-:-:S02]  /*1ad50*/  LOP3.LUT P1, RZ, R7, 0x7f, RZ, 0xc0, !PT ;  /* 0x0000007f07ff7812 */ /* 0x002fc4000782c0ff */
[----:B------:R-:W0:Y:S11]  /*1ad60*/  SYNCS.PHASECHK.TRANS64.TRYWAIT P0, [R10+URZ+0x28], R5 ;  /* 0x000028050a0075a7 */ /* 0x000e36000800017f */
[----:B------:R-:W1:Y:S01]  /*1ad70*/  @!P1 LDC R7, c[0x0][0x500] ;  /* 0x00014000ff079b82 */ /* 0x000e620000000800 */
[----:B0-----:R-:W-:Y:S05]  /*1ad80*/  @!P0 BRA `(.L_x_554) ;  /* 0x0000000c00d48947 */ /* 0x001fea0003800000 */
.L_x_574:
[----:B------:R-:W-:Y:S01]  /*1ad90*/  UPRMT UR6, UR27, 0x9910, URZ ;  /* 0x000099101b067896 */ /* 0x000fe2000800003f */
[----:B-1----:R1:W-:Y:S03]  /*1ada0*/  @!P1 SYNCS.ARRIVE.TRANS64 RZ, [R10+URZ], R7 ;  /* 0x000000070aff99a7 */ /* 0x0023e6000800003f */
[----:B------:R-:W-:-:S06]  /*1adb0*/  UISETP.NE.AND UP0, UPT, UR6, 0x2, UPT ;  /* 0x000000020600788c */ /* 0x000fcc000bf05270 */
[----:B------:R-:W-:-:S13]  /*1adc0*/  PLOP3.LUT P0, PT, PT, PT, UP0, 0x80, 0x0 ;  /* 0x000000000000781c */ /* 0x000fda0003f0f008 */
[----:B-1----:R-:W-:Y:S05]  /*1add0*/  @P0 BRA `(.L_x_555) ;  /* 0x0000000000040947 */ /* 0x002fea0003800000 */
[----:B------:R-:W-:Y:S01]  /*1ade0*/  BPT.TRAP 0x1 ;  /* 0x000000040000795c */ /* 0x000fe20000300000 */
.L_x_555:
[----:B------:R-:W-:Y:S01]  /*1adf0*/  R2UR UR7, R4 ;  /* 0x00000000040772ca */ /* 0x000fe200000e0000 */
[----:B------:R-:W-:Y:S01]  /*1ae00*/  VIADD R14, R14, 0xffffffff ;  /* 0xffffffff0e0e7836 */ /* 0x000fe20000000000 */
[----:B------:R-:W-:Y:S01]  /*1ae10*/  R2UR UR11, R13 ;  /* 0x000000000d0b72ca */ /* 0x000fe200000e0000 */
[----:B------:R-:W-:Y:S01]  /*1ae20*/  UIADD3 UR6, UP0, UR28, 0xf0, URZ ;  /* 0x000000f01c067890 */ /* 0x000fe2000ff1e03f */
[----:B------:R-:W-:Y:S01]  /*1ae30*/  R2UR UR30, R11 ;  /* 0x000000000b1e72ca */ /* 0x000fe200000e0000 */
[----:B------:R-:W-:Y:S01]  /*1ae40*/  UIADD3 UR32, UP1, UR28, 0x1f0, URZ ;  /* 0x000001f01c207890 */ /* 0x000fe2000ff3e03f */
[----:B------:R-:W-:Y:S01]  /*1ae50*/  R2UR UR9, R10 ;  /* 0x000000000a0972ca */ /* 0x000fe200000e0000 */
[----:B------:R-:W-:Y:S01]  /*1ae60*/  UPRMT UR21, URZ, 0x5410, UR20 ;  /* 0x000054103f157896 */ /* 0x000fe20008000014 */
[----:B------:R-:W-:Y:S01]  /*1ae70*/  R2UR UR10, R12 ;  /* 0x000000000c0a72ca */ /* 0x000fe200000e0000 */
[----:B------:R-:W-:Y:S01]  /*1ae80*/  VIADD R4, R4, 0x1 ;  /* 0x0000000104047836 */ /* 0x000fe20000000000 */
[----:B------:R-:W-:Y:S01]  /*1ae90*/  R2UR UR12, R9 ;  /* 0x00000000090c72ca */ /* 0x000fe200000e0000 */
[----:B------:R-:W-:Y:S01]  /*1aea0*/  UPRMT UR35, URZ, 0x5410, UR18 ;  /* 0x000054103f237896 */ /* 0x000fe20008000012 */
[----:B------:R-:W-:Y:S01]  /*1aeb0*/  R2UR UR31, R2 ;  /* 0x00000000021f72ca */ /* 0x000fe200000e0000 */
[----:B------:R-:W-:Y:S01]  /*1aec0*/  USHF.L.U32 UR7, UR7, 0xe, URZ ;  /* 0x0000000e07077899 */ /* 0x000fe2000800063f */
[----:B------:R-:W-:Y:S01]  /*1aed0*/  ISETP.GT.AND P1, PT, R14, 0x1, PT ;  /* 0x000000010e00780c */ /* 0x000fe20003f24270 */
[----:B------:R-:W-:Y:S01]  /*1aee0*/  UIADD3.X UR33, URZ, UR29, URZ, UP1, !UPT ;  /* 0x0000001d3f217290 */ /* 0x000fe20008ffe43f */
[----:B------:R-:W-:Y:S01]  /*1aef0*/  ISETP.NE.AND P0, PT, R4, 0x5, PT ;  /* 0x000000050400780c */ /* 0x000fe20003f05270 */
[----:B------:R-:W-:Y:S01]  /*1af00*/  ULEA UR8, UR26, UR7, 0xd ;  /* 0x000000071a087291 */ /* 0x000fe2000f8e683f */
[----:B------:R-:W-:Y:S01]  /*1af10*/  VIADD R12, R12, 0x40 ;  /* 0x000000400c0c7836 */ /* 0x000fe20000000000 */
[----:B------:R-:W-:Y:S01]  /*1af20*/  ULOP3.LUT UR7, UR7, 0x2000, UR25, 0xf8, !UPT ;  /* 0x0000200007077892 */ /* 0x000fe2000f8ef819 */
[----:B0-----:R-:W-:Y:S01]  /*1af30*/  SEL R10, RZ, 0x1, P0 ;  /* 0x00000001ff0a7807 */ /* 0x001fe20000000000 */
[----:B------:R-:W-:Y:S01]  /*1af40*/  ULEA UR8, UR8, UR11, 0x1 ;  /* 0x0000000b08087291 */ /* 0x000fe2000f8e083f */
[----:B------:R-:W-:Y:S01]  /*1af50*/  SEL R4, R4, RZ, P0 ;  /* 0x000000ff04047207 */ /* 0x000fe20000000000 */
[----:B------:R-:W-:Y:S01]  /*1af60*/  ULEA UR11, UR7, UR11, 0x1 ;  /* 0x0000000b070b7291 */ /* 0x000fe2000f8e083f */
[----:B------:R-:W-:Y:S01]  /*1af70*/  LOP3.LUT R3, R3, R10, RZ, 0x3c, !PT ;  /* 0x0000000a03037212 */ /* 0x000fe200078e3cff */
[----:B------:R-:W-:-:S02]  /*1af80*/  UIADD3 UR8, UR8, 0x100, URZ ;  /* 0x0000010008087890 */ /* 0x000fc4000fffe03f */
[----:B------:R-:W-:Y:S02]  /*1af90*/  UIADD3.X UR7, URZ, UR29, URZ, UP0, !UPT ;  /* 0x0000001d3f077290 */ /* 0x000fe400087fe43f */
[----:B------:R-:W-:Y:S01]  /*1afa0*/  UIADD3 UR24, UR11, 0x28100, URZ ;  /* 0x000281000b187890 */ /* 0x000fe2000fffe03f */
[----:B------:R-:W-:Y:S01]  /*1afb0*/  UMOV UR14, 0x0 ;  /* 0x00000000000e7882 */ /* 0x000fe20000000000 */
[----:B------:R-:W-:Y:S01]  /*1afc0*/  UMOV UR15, 0x10000000 ;  /* 0x10000000000f7882 */ /* 0x000fe20000000000 */
[----:B------:R-:W-:-:S04]  /*1afd0*/  UMOV UR11, UR30 ;  /* 0x0000001e000b7c82 */ /* 0x000fc80008000000 */
[----:B------:R0:W-:Y:S02]  /*1afe0*/  UTMALDG.3D.MULTICAST [UR8], [UR6], UR21, desc[UR14] ;  /* 0x00000e08060073b4 */ /* 0x0001e40008011815 */
[----:B0-----:R-:W-:Y:S01]  /*1aff0*/  UMOV UR8, UR24 ;  /* 0x0000001800087c82 */ /* 0x001fe20008000000 */
[----:B------:R-:W-:Y:S02]  /*1b000*/  UMOV UR11, UR31 ;  /* 0x0000001f000b7c82 */ /* 0x000fe40008000000 */
[----:B------:R0:W-:Y:S02]  /*1b010*/  UTMALDG.3D.MULTICAST [UR8], [UR32], UR35, desc[UR14] ;  /* 0x00000e08200073b4 */ /* 0x0001e40008011823 */
[----:B0-----:R-:W-:Y:S05]  /*1b020*/  @P1 BRA `(.L_x_556) ;  /* 0xfffffffc00301947 */ /* 0x001fea000383ffff */
.L_x_553:
[----:B------:R-:W-:Y:S05]  /*1b030*/  BSYNC B1 ;  /* 0x0000000000017941 */ /* 0x000fea0003800000 */
.L_x_552:
[----:B------:R-:W2:Y:S01]  /*1b040*/  LDL.LU R15, [R1+0x200] ;  /* 0x00020000010f7983 */ /* 0x000ea20000300800 */
[----:B------:R-:W-:Y:S01]  /*1b050*/  LOP3.LUT P0, RZ, R8, 0xff, RZ, 0xc0, !PT ;  /* 0x000000ff08ff7812 */ /* 0x000fe2000780c0ff */
[----:B------:R-:W-:Y:S02]  /*1b060*/  ULDC.64 UR6, c[0x0][0x650] ;  /* 0x0001940000067ab9 */ /* 0x000fe40000000a00 */
[----:B------:R-:W3:Y:S01]  /*1b070*/  LDL.LU R13, [R1+0x204] ;  /* 0x00020400010d7983 */ /* 0x000ee20000300800 */
[----:B------:R-:W-:Y:S01]  /*1b080*/  IADD3 R6, R6, UR17, RZ ;  /* 0x0000001106067c10 */ /* 0x000fe2000fffe0ff */
[----:B------:R-:W-:Y:S01]  /*1b090*/  UISETP.GE.U32.AND UP0, UPT, UR17, 0x5, UPT ;  /* 0x000000051100788c */ /* 0x000fe2000bf06070 */
[----:B------:R-:W-:Y:S01]  /*1b0a0*/  BSSY B1, `(.L_x_557) ;  /* 0x0000074000017945 */ /* 0x000fe20003800000 */
[----:B------:R-:W-:Y:S02]  /*1b0b0*/  MOV R9, 0xffffffff ;  /* 0xffffffff00097802 */ /* 0x000fe40000000f00 */
[----:B------:R-:W-:-:S02]  /*1b0c0*/  PRMT R4, RZ, 0x7610, R4 ;  /* 0x00007610ff047816 */ /* 0x000fc40000000004 */
[----:B------:R-:W-:Y:S02]  /*1b0d0*/  PLOP3.LUT P1, PT, PT, PT, UP0, 0x80, 0x0 ;  /* 0x000000000000781c */ /* 0x000fe40003f2f008 */
[----:B------:R-:W0:Y:S01]  /*1b0e0*/  @P0 S2R R3, SR_CgaCtaId ;  /* 0x0000000000030919 */ /* 0x000e220000008800 */
[----:B------:R-:W-:Y:S02]  /*1b0f0*/  @P0 MOV R2, 0x400 ;  /* 0x0000040000020802 */ /* 0x000fe40000000f00 */
[----:B------:R-:W-:Y:S02]  /*1b100*/  PRMT R8, RZ, 0x7610, R8 ;  /* 0x00007610ff087816 */ /* 0x000fe40000000008 */
[----:B0-----:R-:W-:-:S04]  /*1b110*/  @P0 LEA R2, R3, R2, 0x18 ;  /* 0x0000000203020211 */ /* 0x001fc800078ec0ff */
[----:B------:R0:W-:Y:S01]  /*1b120*/  @P0 SYNCS.ARRIVE.TRANS64.A1T0 RZ, [R2+URZ+0x68], RZ ;  /* 0x000068ff02ff09a7 */ /* 0x0001e2000810003f */
[----:B------:R-:W-:Y:S01]  /*1b130*/  ISETP.GT.U32.AND P0, PT, R6, 0x4, PT ;  /* 0x000000040600780c */ /* 0x000fe20003f04070 */
[----:B0-----:R-:W-:-:S05]  /*1b140*/  IMAD.U32 R2, RZ, RZ, UR17 ;  /* 0x00000011ff027e24 */ /* 0x001fca000f8e00ff */
[----:B------:R-:W-:Y:S01]  /*1b150*/  ISETP.LT.U32.AND P0, PT, R2, 0x5, P0 ;  /* 0x000000050200780c */ /* 0x000fe20000701070 */
[----:B------:R-:W-:-:S04]  /*1b160*/  IMAD.WIDE.U32 R2, R6, -0x33333333, RZ ;  /* 0xcccccccd06027825 */ /* 0x000fc800078e00ff */
[----:B------:R-:W-:Y:S01]  /*1b170*/  IMAD.MOV.U32 R2, RZ, RZ, -0x1 ;  /* 0xffffffffff027424 */ /* 0x000fe200078e00ff */
[----:B------:R-:W-:Y:S02]  /*1b180*/  SHF.R.U32.HI R5, RZ, 0x2, R3 ;  /* 0x00000002ff057819 */ /* 0x000fe40000011603 */
[----:B------:R-:W-:-:S03]  /*1b190*/  SEL R3, RZ, 0x1, !P0 ;  /* 0x00000001ff037807 */ /* 0x000fc60004000000 */
[----:B------:R-:W-:Y:S01]  /*1b1a0*/  IMAD R6, R5, -0x5, R6 ;  /* 0xfffffffb05067824 */ /* 0x000fe200078e0206 */
[----:B------:R-:W-:Y:S01]  /*1b1b0*/  LOP3.LUT R0, R0, R3, RZ, 0x3c, !PT ;  /* 0x0000000300007212 */ /* 0x000fe200078e3cff */
[----:B------:R-:W-:-:S03]  /*1b1c0*/  IMAD.MOV.U32 R3, RZ, RZ, -0x1 ;  /* 0xffffffffff037424 */ /* 0x000fc600078e00ff */
[----:B------:R-:W-:Y:S02]  /*1b1d0*/  @P1 LOP3.LUT R0, R0, 0x1, R5, 0x78, !PT ;  /* 0x0000000100001812 */ /* 0x000fe400078e7805 */
[----:B---3--:R-:W-:-:S04]  /*1b1e0*/  IADD3 R13, P0, R13, UR22, RZ ;  /* 0x000000160d0d7c10 */ /* 0x008fc8000ff1e0ff */
[----:B--2---:R-:W-:Y:S01]  /*1b1f0*/  IADD3.X R15, R15, UR19, RZ, P0, !PT ;  /* 0x000000130f0f7c10 */ /* 0x004fe200087fe4ff */
[----:B------:R0:W-:Y:S01]  /*1b200*/  STL [R1+0x204], R13 ;  /* 0x0002040d01007387 */ /* 0x0001e20000100800 */
[----:B------:R-:W-:-:S03]  /*1b210*/  ISETP.GE.U32.AND P0, PT, R13, UR6, PT ;  /* 0x000000060d007c0c */ /* 0x000fc6000bf06070 */
[----:B------:R0:W-:Y:S01]  /*1b220*/  STL [R1+0x200], R15 ;  /* 0x0002000f01007387 */ /* 0x0001e20000100800 */
[----:B------:R-:W-:-:S13]  /*1b230*/  ISETP.GE.U32.AND.EX P0, PT, R15, UR7, PT, P0 ;  /* 0x000000070f007c0c */ /* 0x000fda000bf06100 */
[----:B0-----:R-:W-:Y:S05]  /*1b240*/  @P0 BRA `(.L_x_558) ;  /* 0x0000000400640947 */ /* 0x001fea0003800000 */
[----:B------:R-:W0:Y:S01]  /*1b250*/  S2R R7, SR_CTAID.X ;  /* 0x0000000000077919 */ /* 0x000e220000002500 */
[----:B------:R-:W-:Y:S01]  /*1b260*/  ULDC UR6, c[0x0][0x150] ;  /* 0x0000540000067ab9 */ /* 0x000fe20000000800 */
[----:B------:R-:W1:Y:S01]  /*1b270*/  LDC R4, c[0x0][0x144] ;  /* 0x00005100ff047b82 */ /* 0x000e620000000800 */
[----:B------:R-:W-:Y:S01]  /*1b280*/  UISETP.NE.AND UP0, UPT, UR45, URZ, UPT ;  /* 0x0000003f2d00728c */ /* 0x000fe2000bf05270 */
[----:B------:R-:W2:Y:S01]  /*1b290*/  S2R R5, SR_CTAID.Y ;  /* 0x0000000000057919 */ /* 0x000ea20000002600 */
[----:B------:R-:W-:-:S04]  /*1b2a0*/  ULDC UR9, c[0x0][0x630] ;  /* 0x00018c0000097ab9 */ /* 0x000fc80000000800 */
[----:B------:R-:W-:Y:S01]  /*1b2b0*/  PLOP3.LUT P0, PT, PT, PT, UP0, 0x80, 0x0 ;  /* 0x000000000000781c */ /* 0x000fe20003f0f008 */
[----:B------:R-:W3:Y:S01]  /*1b2c0*/  LDC R10, c[0x0][0x148] ;  /* 0x00005200ff0a7b82 */ /* 0x000ee20000000800 */
[----:B0-----:R-:W-:Y:S02]  /*1b2d0*/  I2FP.F32.U32 R2, R7 ;  /* 0x0000000700027245 */ /* 0x001fe40000201000 */
[----:B--2---:R-:W-:-:S03]  /*1b2e0*/  I2FP.F32.U32 R3, R5 ;  /* 0x0000000500037245 */ /* 0x004fc60000201000 */
[----:B------:R-:W-:Y:S01]  /*1b2f0*/  FMUL R2, R2, UR6 ;  /* 0x0000000602027c20 */ /* 0x000fe20008400000 */
[----:B------:R-:W-:Y:S02]  /*1b300*/  ULDC UR6, c[0x0][0x154] ;  /* 0x0000550000067ab9 */ /* 0x000fe40000000800 */
[----:B------:R-:W-:Y:S01]  /*1b310*/  FMUL R9, R3, UR6 ;  /* 0x0000000603097c20 */ /* 0x000fe20008400000 */
[----:B------:R-:W-:Y:S02]  /*1b320*/  ULDC.64 UR6, c[0x0][0x628] ;  /* 0x00018a0000067ab9 */ /* 0x000fe40000000a00 */
[----:B------:R-:W0:Y:S08]  /*1b330*/  F2I.U32.TRUNC.NTZ R2, R2 ;  /* 0x0000000200027305 */ /* 0x000e30000020f000 */
[----:B------:R-:W2:Y:S01]  /*1b340*/  F2I.U32.TRUNC.NTZ R9, R9 ;  /* 0x0000000900097305 */ /* 0x000ea2000020f000 */
[----:B0-----:R-:W-:-:S02]  /*1b350*/  IMAD.MOV R3, RZ, RZ, -R2 ;  /* 0x000000ffff037224 */ /* 0x001fc400078e0a02 */
[----:B------:R-:W-:Y:S02]  /*1b360*/  IMAD.MOV.U32 R2, RZ, RZ, R13 ;  /* 0x000000ffff027224 */ /* 0x000fe400078e000d */
[----:B-1----:R-:W-:Y:S02]  /*1b370*/  IMAD R7, R4, R3, R7 ;  /* 0x0000000304077224 */ /* 0x002fe400078e0207 */
[----:B--2---:R-:W-:-:S04]  /*1b380*/  IMAD.MOV R3, RZ, RZ, -R9 ;  /* 0x000000ffff037224 */ /* 0x004fc800078e0a09 */
[----:B---3--:R-:W-:Y:S01]  /*1b390*/  @P0 IMAD R7, R10, R3, R5 ;  /* 0x000000030a070224 */ /* 0x008fe200078e0205 */
[----:B------:R-:W-:Y:S02]  /*1b3a0*/  ISETP.NE.U32.AND P0, PT, RZ, UR6, PT ;  /* 0x00000006ff007c0c */ /* 0x000fe4000bf05070 */
[----:B------:R-:W-:Y:S02]  /*1b3b0*/  MOV R3, R15 ;  /* 0x0000000f00037202 */ /* 0x000fe40000000f00 */
[----:B------:R-:W-:-:S13]  /*1b3c0*/  ISETP.NE.AND.EX P0, PT, RZ, UR7, PT, P0 ;  /* 0x00000007ff007c0c */ /* 0x000fda000bf05300 */
[----:B------:R-:W-:Y:S05]  /*1b3d0*/  @!P0 BRA `(.L_x_559) ;  /* 0x0000000000288947 */ /* 0x000fea0003800000 */
[----:B------:R-:W-:Y:S02]  /*1b3e0*/  ULDC UR8, c[0x0][0x634] ;  /* 0x00018d0000087ab9 */ /* 0x000fe40000000800 */
[----:B------:R-:W-:-:S05]  /*1b3f0*/  IADD3 R3, P0, R13, UR8, RZ ;  /* 0x000000080d037c10 */ /* 0x000fca000ff1e0ff */
[----:B------:R-:W-:-:S04]  /*1b400*/  IMAD.X R9, RZ, RZ, R15, P0 ;  /* 0x000000ffff097224 */ /* 0x000fc800000e060f */
[----:B------:R-:W-:-:S04]  /*1b410*/  IMAD.WIDE.U32 R4, R9, UR6, RZ ;  /* 0x0000000609047c25 */ /* 0x000fc8000f8e00ff */
[----:B------:R-:W-:-:S04]  /*1b420*/  IMAD.WIDE.U32 R4, P0, R3, UR7, R4 ;  /* 0x0000000703047c25 */ /* 0x000fc8000f800004 */
[----:B------:R-:W-:-:S04]  /*1b430*/  IMAD.WIDE.U32 R2, R3, UR6, RZ ;  /* 0x0000000603027c25 */ /* 0x000fc8000f8e00ff */
[----:B------:R-:W-:Y:S01]  /*1b440*/  IMAD.MOV.U32 R2, RZ, RZ, R5 ;  /* 0x000000ffff027224 */ /* 0x000fe200078e0005 */
[----:B------:R-:W-:Y:S01]  /*1b450*/  IADD3 RZ, P1, R3, R4, RZ ;  /* 0x0000000403ff7210 */ /* 0x000fe20007f3e0ff */
[----:B------:R-:W-:-:S04]  /*1b460*/  IMAD.X R3, RZ, RZ, RZ, P0 ;  /* 0x000000ffff037224 */ /* 0x000fc800000e06ff */
[----:B------:R-:W-:-:S08]  /*1b470*/  IMAD.WIDE.U32.X R2, R9, UR7, R2, P1 ;  /* 0x0000000709027c25 */ /* 0x000fd000088e0402 */
.L_x_559:
[--C-:B------:R-:W-:Y:S01]  /*1b480*/  SHF.R.U64 R9, R2, UR9, R3.reuse ;  /* 0x0000000902097c19 */ /* 0x100fe20008001203 */
[----:B------:R-:W-:Y:S01]  /*1b490*/  ULDC.64 UR6, c[0x0][0x620] ;  /* 0x0001880000067ab9 */ /* 0x000fe20000000a00 */
[----:B------:R-:W-:Y:S01]  /*1b4a0*/  SHF.R.U32.HI R2, RZ, UR9, R3 ;  /* 0x00000009ff027c19 */ /* 0x000fe20008011603 */
[----:B------:R-:W-:Y:S01]  /*1b4b0*/  IMAD.MOV.U32 R3, RZ, RZ, R15 ;  /* 0x000000ffff037224 */ /* 0x000fe200078e000f */
[----:B------:R-:W-:Y:S01]  /*1b4c0*/  IADD3 R11, P0, RZ, -R9, RZ ;  /* 0x80000009ff0b7210 */ /* 0x000fe20007f1e0ff */
[----:B------:R-:W-:-:S03]  /*1b4d0*/  ULDC.64 UR8, c[0x0][0x640] ;  /* 0x0001900000087ab9 */ /* 0x000fc60000000a00 */
[----:B------:R-:W-:Y:S02]  /*1b4e0*/  IADD3.X R2, RZ, ~R2, RZ, P0, !PT ;  /* 0x80000002ff027210 */ /* 0x000fe400007fe4ff */
[----:B------:R-:W-:-:S03]  /*1b4f0*/  ISETP.NE.U32.AND P0, PT, RZ, UR8, PT ;  /* 0x00000008ff007c0c */ /* 0x000fc6000bf05070 */
[----:B------:R-:W-:Y:S01]  /*1b500*/  IMAD R2, R2, UR6, RZ ;  /* 0x0000000602027c24 */ /* 0x000fe2000f8e02ff */
[----:B------:R-:W-:-:S03]  /*1b510*/  ISETP.NE.AND.EX P0, PT, RZ, UR9, PT, P0 ;  /* 0x00000009ff007c0c */ /* 0x000fc6000bf05300 */
[----:B------:R-:W-:Y:S02]  /*1b520*/  IMAD R5, R11, UR7, R2 ;  /* 0x000000070b057c24 */ /* 0x000fe4000f8e0202 */
[----:B------:R-:W-:-:S04]  /*1b530*/  IMAD.MOV.U32 R2, RZ, RZ, R13 ;  /* 0x000000ffff027224 */ /* 0x000fc800078e000d */
[----:B------:R-:W-:Y:S01]  /*1b540*/  IMAD.WIDE.U32 R2, R11, UR6, R2 ;  /* 0x000000060b027c25 */ /* 0x000fe2000f8e0002 */
[----:B------:R-:W-:-:S03]  /*1b550*/  ULDC UR6, c[0x0][0x618] ;  /* 0x0001860000067ab9 */ /* 0x000fc60000000800 */
[----:B------:R-:W-:-:S05]  /*1b560*/  IMAD.IADD R3, R3, 0x1, R5 ;  /* 0x0000000103037824 */ /* 0x000fca00078e0205 */
[--C-:B------:R-:W-:Y:S02]  /*1b570*/  SHF.R.U64 R10, R2, UR6, R3.reuse ;  /* 0x00000006020a7c19 */ /* 0x100fe40008001203 */
[----:B------:R-:W-:Y:S01]  /*1b580*/  SHF.R.U32.HI R3, RZ, UR6, R3 ;  /* 0x00000006ff037c19 */ /* 0x000fe20008011603 */
[----:B------:R-:W-:-:S03]  /*1b590*/  ULDC UR6, c[0x0][0x608] ;  /* 0x0001820000067ab9 */ /* 0x000fc60000000800 */
[--C-:B------:R-:W-:Y:S02]  /*1b5a0*/  SHF.R.U64 R12, R10, UR6, R3.reuse ;  /* 0x000000060a0c7c19 */ /* 0x100fe40008001203 */
[----:B------:R-:W-:Y:S01]  /*1b5b0*/  SHF.R.U32.HI R3, RZ, UR6, R3 ;  /* 0x00000006ff037c19 */ /* 0x000fe20008011603 */
[----:B------:R-:W-:-:S03]  /*1b5c0*/  ULDC UR6, c[0x0][0x658] ;  /* 0x0001960000067ab9 */ /* 0x000fc60000000800 */
[--C-:B------:R-:W-:Y:S02]  /*1b5d0*/  SHF.R.U32.HI R13, RZ, UR6, R3.reuse ;  /* 0x00000006ff0d7c19 */ /* 0x100fe40008011603 */
[----:B------:R-:W-:-:S03]  /*1b5e0*/  SHF.R.U64 R11, R12, UR6, R3 ;  /* 0x000000060c0b7c19 */ /* 0x000fc60008001203 */
[----:B------:R-:W-:Y:S01]  /*1b5f0*/  IMAD.MOV.U32 R3, RZ, RZ, R13 ;  /* 0x000000ffff037224 */ /* 0x000fe200078e000d */
[----:B------:R-:W-:Y:S01]  /*1b600*/  MOV R2, R11 ;  /* 0x0000000b00027202 */ /* 0x000fe20000000f00 */
[----:B------:R-:W-:Y:S06]  /*1b610*/  @!P0 BRA `(.L_x_560) ;  /* 0x0000000000288947 */ /* 0x000fec0003800000 */
[----:B------:R-:W-:Y:S02]  /*1b620*/  ULDC UR6, c[0x0][0x64c] ;  /* 0x0001930000067ab9 */ /* 0x000fe40000000800 */
[----:B------:R-:W-:-:S05]  /*1b630*/  IADD3 R3, P0, R11, UR6, RZ ;  /* 0x000000060b037c10 */ /* 0x000fca000ff1e0ff */
[----:B------:R-:W-:-:S04]  /*1b640*/  IMAD.X R13, RZ, RZ, R13, P0 ;  /* 0x000000ffff0d7224 */ /* 0x000fc800000e060d */
[----:B------:R-:W-:-:S04]  /*1b650*/  IMAD.WIDE.U32 R4, R13, UR8, RZ ;  /* 0x000000080d047c25 */ /* 0x000fc8000f8e00ff */
[----:B------:R-:W-:-:S04]  /*1b660*/  IMAD.WIDE.U32 R4, P0, R3, UR9, R4 ;  /* 0x0000000903047c25 */ /* 0x000fc8000f800004 */
[----:B------:R-:W-:Y:S01]  /*1b670*/  IMAD.WIDE.U32 R2, R3, UR8, RZ ;  /* 0x0000000803027c25 */ /* 0x000fe2000f8e00ff */
[----:B------:R-:W-:-:S04]  /*1b680*/  MOV R2, R5 ;  /* 0x0000000500027202 */ /* 0x000fc80000000f00 */
[----:B------:R-:W-:Y:S01]  /*1b690*/  IADD3 RZ, P1, R3, R4, RZ ;  /* 0x0000000403ff7210 */ /* 0x000fe20007f3e0ff */
[----:B------:R-:W-:-:S04]  /*1b6a0*/  IMAD.X R3, RZ, RZ, RZ, P0 ;  /* 0x000000ffff037224 */ /* 0x000fc800000e06ff */
[----:B------:R-:W-:-:S08]  /*1b6b0*/  IMAD.WIDE.U32.X R2, R13, UR9, R2, P1 ;  /* 0x000000090d027c25 */ /* 0x000fd000088e0402 */
.L_x_560:
[----:B------:R-:W-:Y:S01]  /*1b6c0*/  ULDC UR6, c[0x0][0x648] ;  /* 0x0001920000067ab9 */ /* 0x000fe20000000800 */
[----:B------:R-:W-:Y:S01]  /*1b6d0*/  LOP3.LUT R12, R12, UR16, RZ, 0xc0, !PT ;  /* 0x000000100c0c7c12 */ /* 0x000fe2000f8ec0ff */
[----:B------:R-:W-:Y:S01]  /*1b6e0*/  UISETP.NE.AND UP0, UPT, UR45, URZ, UPT ;  /* 0x0000003f2d00728c */ /* 0x000fe2000bf05270 */
[----:B------:R-:W-:Y:S01]  /*1b6f0*/  SHF.R.U64 R3, R2, UR6, R3 ;  /* 0x0000000602037c19 */ /* 0x000fe20008001203 */
[----:B------:R-:W-:Y:S01]  /*1b700*/  ULDC UR6, c[0x0][0x638] ;  /* 0x00018e0000067ab9 */ /* 0x000fe20000000800 */
[----:B------:R-:W-:-:S03]  /*1b710*/  IMAD.MOV.U32 R4, RZ, RZ, 0x1 ;  /* 0x00000001ff047424 */ /* 0x000fc600078e00ff */
[----:B------:R-:W-:Y:S01]  /*1b720*/  IMAD.MOV R2, RZ, RZ, -R3 ;  /* 0x000000ffff027224 */ /* 0x000fe200078e0a03 */
[----:B------:R-:W-:Y:S01]  /*1b730*/  PLOP3.LUT P0, PT, PT, PT, UP0, 0x40, 0x0 ;  /* 0x000000000000781c */ /* 0x000fe20003f0e808 */
[----:B------:R-:W-:Y:S01]  /*1b740*/  IMAD R12, R3, UR5, R12 ;  /* 0x00000005030c7c24 */ /* 0x000fe2000f8e020c */
[----:B------:R-:W-:Y:S01]  /*1b750*/  PLOP3.LUT P1, PT, PT, PT, UP0, 0x40, 0x0 ;  /* 0x000000000000781c */ /* 0x000fe20003f2e808 */
[----:B------:R-:W-:Y:S01]  /*1b760*/  IMAD R11, R2, UR6, R11 ;  /* 0x00000006020b7c24 */ /* 0x000fe2000f8e020b */
[----:B------:R-:W-:Y:S01]  /*1b770*/  ULDC UR6, c[0x0][0x610] ;  /* 0x0001840000067ab9 */ /* 0x000fe20000000800 */
[----:B------:R-:W-:Y:S01]  /*1b780*/  LOP3.LUT R2, R10, UR4, RZ, 0xc0, !PT ;  /* 0x000000040a027c12 */ /* 0x000fe2000f8ec0ff */
[----:B------:R-:W-:Y:S01]  /*1b790*/  IMAD R7, R12, UR6, R7 ;  /* 0x000000060c077c24 */ /* 0x000fe2000f8e0207 */
[----:B------:R-:W-:-:S03]  /*1b7a0*/  ULDC UR6, c[0x0][0x600] ;  /* 0x0001800000067ab9 */ /* 0x000fc60000000800 */
[----:B------:R-:W-:-:S05]  /*1b7b0*/  IMAD R2, R11, UR6, R2 ;  /* 0x000000060b027c24 */ /* 0x000fca000f8e0202 */
[----:B------:R-:W-:Y:S02]  /*1b7c0*/  SEL R3, R2, R7, P0 ;  /* 0x0000000702037207 */ /* 0x000fe40000000000 */
[----:B------:R-:W-:-:S07]  /*1b7d0*/  SEL R2, R7, R2, P1 ;  /* 0x0000000207027207 */ /* 0x000fce0000800000 */
.L_x_558:
[----:B------:R-:W-:Y:S05]  /*1b7e0*/  BSYNC B1 ;  /* 0x0000000000017941 */ /* 0x000fea0003800000 */
.L_x_557:
[----:B------:R-:W-:-:S13]  /*1b7f0*/  LOP3.LUT P0, RZ, R4, 0xff, RZ, 0xc0, !PT ;  /* 0x000000ff04ff7812 */ /* 0x000fda000780c0ff */
[----:B------:R-:W-:Y:S05]  /*1b800*/  @P0 BRA `(.L_x_561) ;  /* 0xfffffff400000947 */ /* 0x000fea000383ffff */
[----:B------:R-:W-:Y:S05]  /*1b810*/  BSYNC B0 ;  /* 0x0000000000007941 */ /* 0x000fea0003800000 */
.L_x_550:
[----:B------:R-:W-:-:S03]  /*1b820*/  UMOV UR6, 0xffffffff ;  /* 0xffffffff00067882 */ /* 0x000fc60000000000 */
[----:B------:R-:W-:Y:S05]  /*1b830*/  BRA.DIV UR6, `(.L_x_562) ;  /* 0x00000006063c7947 */ /* 0x000fea000b800000 */
[----:B------:R-:W-:-:S13]  /*1b840*/  ELECT P6, URZ, PT ;  /* 0x00000000003f782f */ /* 0x000fda00038c0000 */
.L_x_577:
[----:B------:R-:W-:Y:S04]  /*1b850*/  BSSY B0, `(.L_x_563) ;  /* 0x0000035000007945 */ /* 0x000fe80003800000 */
[----:B------:R-:W-:Y:S05]  /*1b860*/  @!P6 BRA `(.L_x_564) ;  /* 0x0000000000cce947 */ /* 0x000fea0003800000 */
[----:B------:R-:W-:-:S04]  /*1b870*/  ULOP3.LUT UR6, UR40, 0x2, URZ, 0xfc, !UPT ;  /* 0x0000000228067892 */ /* 0x000fc8000f8efc3f */
[----:B------:R-:W-:-:S06]  /*1b880*/  UISETP.NE.AND UP0, UPT, UR6, 0x3, UPT ;  /* 0x000000030600788c */ /* 0x000fcc000bf05270 */
[----:B------:R-:W-:-:S13]  /*1b890*/  PLOP3.LUT P0, PT, PT, PT, UP0, 0x80, 0x0 ;  /* 0x000000000000781c */ /* 0x000fda0003f0f008 */
[----:B------:R-:W-:Y:S05]  /*1b8a0*/  @!P0 BRA `(.L_x_565) ;  /* 0x0000000000048947 */ /* 0x000fea0003800000 */
[----:B------:R-:W-:Y:S01]  /*1b8b0*/  BPT.TRAP 0x1 ;  /* 0x000000040000795c */ /* 0x000fe20000300000 */
.L_x_565:
[----:B------:R-:W0:Y:S01]  /*1b8c0*/  S2R R3, SR_CgaCtaId ;  /* 0x0000000000037919 */ /* 0x000e220000008800 */
[----:B------:R-:W-:-:S04]  /*1b8d0*/  MOV R2, 0x400 ;  /* 0x0000040000027802 */ /* 0x000fc80000000f00 */
[----:B0-----:R-:W-:Y:S02]  /*1b8e0*/  LEA R3, R3, R2, 0x18 ;  /* 0x0000000203037211 */ /* 0x001fe400078ec0ff */
[----:B------:R-:W-:-:S03]  /*1b8f0*/  SHF.L.U32 R2, R0, 0x1f, RZ ;  /* 0x0000001f00027819 */ /* 0x000fc600000006ff */
[----:B------:R-:W-:-:S05]  /*1b900*/  VIADD R3, R3, 0x28 ;  /* 0x0000002803037836 */ /* 0x000fca0000000000 */
[----:B------:R-:W-:-:S04]  /*1b910*/  LEA R5, R6, R3, 0x3 ;  /* 0x0000000306057211 */ /* 0x000fc800078e18ff */
[----:B------:R-:W0:Y:S02]  /*1b920*/  SYNCS.PHASECHK.TRANS64.TRYWAIT P0, [R5+URZ], R2 ;  /* 0x00000002050075a7 */ /* 0x000e24000800017f */
[----:B0-----:R-:W-:Y:S05]  /*1b930*/  @!P0 BRA `(.L_x_566) ;  /* 0x00000004001c8947 */ /* 0x001fea0003800000 */
.L_x_578:
[----:B------:R-:W-:-:S05]  /*1b940*/  VIADD R6, R6, 0x1 ;  /* 0x0000000106067836 */ /* 0x000fca0000000000 */
[----:B------:R-:W-:-:S04]  /*1b950*/  ISETP.NE.AND P0, PT, R6, 0x5, PT ;  /* 0x000000050600780c */ /* 0x000fc80003f05270 */
[----:B0-----:R-:W-:Y:S02]  /*1b960*/  SEL R5, RZ, 0x1, P0 ;  /* 0x00000001ff057807 */ /* 0x001fe40000000000 */
[----:B------:R-:W-:Y:S02]  /*1b970*/  SEL R6, R6, RZ, P0 ;  /* 0x000000ff06067207 */ /* 0x000fe40000000000 */
[----:B------:R-:W-:-:S03]  /*1b980*/  LOP3.LUT R5, R0, R5, RZ, 0x3c, !PT ;  /* 0x0000000500057212 */ /* 0x000fc600078e3cff */
[----:B------:R-:W-:Y:S01]  /*1b990*/  IMAD R7, R6, 0x8, R3 ;  /* 0x0000000806077824 */ /* 0x000fe200078e0203 */
[----:B------:R-:W-:-:S04]  /*1b9a0*/  SHF.L.U32 R0, R5, 0x1f, RZ ;  /* 0x0000001f05007819 */ /* 0x000fc800000006ff */
[----:B------:R-:W0:Y:S02]  /*1b9b0*/  SYNCS.PHASECHK.TRANS64.TRYWAIT P0, [R7+URZ], R0 ;  /* 0x00000000070075a7 */ /* 0x000e24000800017f */
[----:B0-----:R-:W-:Y:S05]  /*1b9c0*/  @!P0 BRA `(.L_x_567) ;  /* 0x00000004000c8947 */ /* 0x001fea0003800000 */
.L_x_579:
[----:B0-----:R-:W-:-:S05]  /*1b9d0*/  VIADD R0, R6, 0x1 ;  /* 0x0000000106007836 */ /* 0x001fca0000000000 */
[----:B------:R-:W-:-:S04]  /*1b9e0*/  ISETP.NE.AND P0, PT, R0, 0x5, PT ;  /* 0x000000050000780c */ /* 0x000fc80003f05270 */
[----:B------:R-:W-:Y:S02]  /*1b9f0*/  SEL R2, RZ, 0x1, P0 ;  /* 0x00000001ff027807 */ /* 0x000fe40000000000 */
[----:B------:R-:W-:Y:S02]  /*1ba00*/  SEL R4, R0, RZ, P0 ;  /* 0x000000ff00047207 */ /* 0x000fe40000000000 */
[----:B------:R-:W-:Y:S02]  /*1ba10*/  LOP3.LUT R5, R5, R2, RZ, 0x3c, !PT ;  /* 0x0000000205057212 */ /* 0x000fe400078e3cff */
[----:B------:R-:W-:Y:S02]  /*1ba20*/  LEA R7, R4, R3, 0x3 ;  /* 0x0000000304077211 */ /* 0x000fe400078e18ff */
[----:B------:R-:W-:-:S04]  /*1ba30*/  SHF.L.U32 R0, R5, 0x1f, RZ ;  /* 0x0000001f05007819 */ /* 0x000fc800000006ff */
[----:B------:R-:W0:Y:S02]  /*1ba40*/  SYNCS.PHASECHK.TRANS64.TRYWAIT P0, [R7+URZ], R0 ;  /* 0x00000000070075a7 */ /* 0x000e24000800017f */
[----:B0-----:R-:W-:Y:S05]  /*1ba50*/  @!P0 BRA `(.L_x_568) ;  /* 0x0000000000fc8947 */ /* 0x001fea0003800000 */
.L_x_580:
[----:B0-----:R-:W-:-:S05]  /*1ba60*/  VIADD R0, R4, 0x1 ;  /* 0x0000000104007836 */ /* 0x001fca0000000000 */
[----:B------:R-:W-:-:S04]  /*1ba70*/  ISETP.NE.AND P0, PT, R0, 0x5, PT ;  /* 0x000000050000780c */ /* 0x000fc80003f05270 */
[----:B------:R-:W-:Y:S02]  /*1ba80*/  SEL R2, RZ, 0x1, P0 ;  /* 0x00000001ff027807 */ /* 0x000fe40000000000 */
[----:B------:R-:W-:Y:S02]  /*1ba90*/  SEL R4, R0, RZ, P0 ;  /* 0x000000ff00047207 */ /* 0x000fe40000000000 */
[----:B------:R-:W-:-:S03]  /*1baa0*/  LOP3.LUT R5, R5, R2, RZ, 0x3c, !PT ;  /* 0x0000000205057212 */ /* 0x000fc600078e3cff */
[----:B------:R-:W-:Y:S01]  /*1bab0*/  IMAD R7, R4, 0x8, R3 ;  /* 0x0000000804077824 */ /* 0x000fe200078e0203 */
[----:B------:R-:W-:-:S04]  /*1bac0*/  SHF.L.U32 R0, R5, 0x1f, RZ ;  /* 0x0000001f05007819 */ /* 0x000fc800000006ff */
[----:B------:R-:W0:Y:S02]  /*1bad0*/  SYNCS.PHASECHK.TRANS64.TRYWAIT P0, [R7+URZ], R0 ;  /* 0x00000000070075a7 */ /* 0x000e24000800017f */
[----:B0-----:R-:W-:Y:S05]  /*1bae0*/  @!P0 BRA `(.L_x_569) ;  /* 0x0000000000ec8947 */ /* 0x001fea0003800000 */
.L_x_581:
[----:B0-----:R-:W-:-:S05]  /*1baf0*/  VIADD R0, R4, 0x1 ;  /* 0x0000000104007836 */ /* 0x001fca0000000000 */
[----:B------:R-:W-:-:S04]  /*1bb00*/  ISETP.NE.AND P0, PT, R0, 0x5, PT ;  /* 0x000000050000780c */ /* 0x000fc80003f05270 */
[----:B------:R-:W-:Y:S02]  /*1bb10*/  SEL R2, RZ, 0x1, P0 ;  /* 0x00000001ff027807 */ /* 0x000fe40000000000 */
[----:B------:R-:W-:Y:S02]  /*1bb20*/  SEL R0, R0, RZ, P0 ;  /* 0x000000ff00007207 */ /* 0x000fe40000000000 */
[----:B------:R-:W-:Y:S02]  /*1bb30*/  LOP3.LUT R2, R5, R2, RZ, 0x3c, !PT ;  /* 0x0000000205027212 */ /* 0x000fe400078e3cff */
[----:B------:R-:W-:Y:S02]  /*1bb40*/  LEA R3, R0, R3, 0x3 ;  /* 0x0000000300037211 */ /* 0x000fe400078e18ff */
[----:B------:R-:W-:-:S07]  /*1bb50*/  SHF.L.U32 R0, R2, 0x1f, RZ ;  /* 0x0000001f02007819 */ /* 0x000fce00000006ff */
.L_x_570:
[----:B0-----:R0:W1:Y:S02]  /*1bb60*/  SYNCS.PHASECHK.TRANS64.TRYWAIT P0, [R3+URZ], R0 ;  /* 0x00000000030075a7 */ /* 0x001064000800017f */
[----:B-1----:R-:W-:Y:S05]  /*1bb70*/  @!P0 NANOSLEEP.SYNCS 0x989680 ;  /* 0x009896800000895d */ /* 0x002fea0003900000 */
[----:B------:R-:W1:Y:S02]  /*1bb80*/  @!P0 SYNCS.PHASECHK.TRANS64 P0, [R3+URZ], R0 ;  /* 0x00000000030085a7 */ /* 0x000e64000800007f */
[----:B-1----:R-:W-:Y:S05]  /*1bb90*/  @!P0 BRA `(.L_x_570) ;  /* 0xfffffffc00f08947 */ /* 0x002fea000383ffff */
.L_x_564:
[----:B------:R-:W-:Y:S05]  /*1bba0*/  BSYNC B0 ;  /* 0x0000000000007941 */ /* 0x000fea0003800000 */
.L_x_563:
[----:B------:R-:W-:Y:S05]  /*1bbb0*/  EXIT ;  /* 0x000000000000794d */ /* 0x000fea0003800000 */
.L_x_21:
[----:B-1----:R1:W2:Y:S02]  /*1bbc0*/  SYNCS.PHASECHK.TRANS64.TRYWAIT P1, [R4+URZ], R3 ;  /* 0x00000003040075a7 */ /* 0x0022a4000802017f */
[----:B--2---:R-:W-:Y:S05]  /*1bbd0*/  @!P1 NANOSLEEP.SYNCS 0x989680 ;  /* 0x009896800000995d */ /* 0x004fea0003900000 */
[----:B------:R-:W2:Y:S02]  /*1bbe0*/  @!P1 SYNCS.PHASECHK.TRANS64 P1, [R4+URZ], R3 ;  /* 0x00000003040095a7 */ /* 0x000ea4000802007f */
[----:B--2---:R-:W-:Y:S05]  /*1bbf0*/  @!P1 BRA `(.L_x_21) ;  /* 0xfffffffc00f09947 */ /* 0x004fea000383ffff */
[----:B------:R-:W-:Y:S05]  /*1bc00*/  BRA `(.L_x_20) ;  /* 0xfffffe5800c47947 */ /* 0x000fea000383ffff */
.L_x_26:
[----:B-1----:R1:W2:Y:S02]  /*1bc10*/  SYNCS.PHASECHK.TRANS64.TRYWAIT P1, [R4+URZ], R5 ;  /* 0x00000005040075a7 */ /* 0x0022a4000802017f */
[----:B--2---:R-:W-:Y:S05]  /*1bc20*/  @!P1 NANOSLEEP.SYNCS 0x989680 ;  /* 0x009896800000995d */ /* 0x004fea0003900000 */
[----:B------:R-:W2:Y:S02]  /*1bc30*/  @!P1 SYNCS.PHASECHK.TRANS64 P1, [R4+URZ], R5 ;  /* 0x00000005040095a7 */ /* 0x000ea4000802007f */
[----:B--2---:R-:W-:Y:S05]  /*1bc40*/  @!P1 BRA `(.L_x_26) ;  /* 0xfffffffc00f09947 */ /* 0x004fea000383ffff */
[----:B------:R-:W-:Y:S05]  /*1bc50*/  BRA `(.L_x_25) ;  /* 0xfffffe9000547947 */ /* 0x000fea000383ffff */
.L_x_551:
[----:B------:R-:W-:Y:S01]  /*1bc60*/  BSSY B1, `(.L_x_571) ;  /* 0x0000006000017945 */ /* 0x000fe20003800000 */
[----:B------:R-:W-:-:S07]  /*1bc70*/  IMAD.MOV.U32 R15, RZ, RZ, -0x1 ;  /* 0xffffffffff0f7424 */ /* 0x000fce00078e00ff */
[----:B------:R-:W-:Y:S05]  /*1bc80*/  WARPSYNC.COLLECTIVE R15, `(.L_x_572) ;  /* 0x000000000f0c7348 */ /* 0x000fea0003c00000 */
[----:B------:R-:W-:Y:S02]  /*1bc90*/  ELECT P6, UR62, PT ;  /* 0x00000000003e782f */ /* 0x000fe400038c0000 */
[----:B------:R-:W-:Y:S01]  /*1bca0*/  MOV R14, UR62 ;  /* 0x0000003e000e7c02 */ /* 0x000fe20008000f00 */
[----:B------:R-:W-:Y:S10]  /*1bcb0*/  ENDCOLLECTIVE ;  /* 0x000000000000791b */ /* 0x000ff40003800000 */
.L_x_572:
[----:B------:R-:W-:Y:S05]  /*1bcc0*/  BSYNC B1 ;  /* 0x0000000000017941 */ /* 0x000fea0003800000 */
.L_x_571:
[----:B------:R-:W-:Y:S05]  /*1bcd0*/  BRA `(.L_x_573) ;  /* 0xffffffec00d87947 */ /* 0x000fea000383ffff */
.L_x_554:
[----:B0-----:R0:W2:Y:S02]  /*1bce0*/  SYNCS.PHASECHK.TRANS64.TRYWAIT P0, [R10+URZ+0x28], R5 ;  /* 0x000028050a0075a7 */ /* 0x0010a4000800017f */
[----:B--2---:R-:W-:Y:S05]  /*1bcf0*/  @!P0 NANOSLEEP.SYNCS 0x989680 ;  /* 0x009896800000895d */ /* 0x004fea0003900000 */
[----:B------:R-:W2:Y:S02]  /*1bd00*/  @!P0 SYNCS.PHASECHK.TRANS64 P0, [R10+URZ+0x28], R5 ;  /* 0x000028050a0085a7 */ /* 0x000ea4000800007f */
[----:B--2---:R-:W-:Y:S05]  /*1bd10*/  @!P0 BRA `(.L_x_554) ;  /* 0xfffffffc00f08947 */ /* 0x004fea000383ffff */
[----:B------:R-:W-:Y:S05]  /*1bd20*/  BRA `(.L_x_574) ;  /* 0xfffffff000187947 */ /* 0x000fea000383ffff */
.L_x_562:
[----:B------:R-:W-:Y:S01]  /*1bd30*/  BSSY B0, `(.L_x_575) ;  /* 0x0000006000007945 */ /* 0x000fe20003800000 */
[----:B------:R-:W-:-:S07]  /*1bd40*/  IMAD.MOV.U32 R15, RZ, RZ, -0x1 ;  /* 0xffffffffff0f7424 */ /* 0x000fce00078e00ff */
[----:B------:R-:W-:Y:S05]  /*1bd50*/  WARPSYNC.COLLECTIVE R15, `(.L_x_576) ;  /* 0x000000000f0c7348 */ /* 0x000fea0003c00000 */
[----:B------:R-:W-:Y:S02]  /*1bd60*/  ELECT P6, UR62, PT ;  /* 0x00000000003e782f */ /* 0x000fe400038c0000 */
[----:B------:R-:W-:Y:S01]  /*1bd70*/  MOV R14, UR62 ;  /* 0x0000003e000e7c02 */ /* 0x000fe20008000f00 */
[----:B------:R-:W-:Y:S10]  /*1bd80*/  ENDCOLLECTIVE ;  /* 0x000000000000791b */ /* 0x000ff40003800000 */
.L_x_576:
[----:B------:R-:W-:Y:S05]  /*1bd90*/  BSYNC B0 ;  /* 0x0000000000007941 */ /* 0x000fea0003800000 */
.L_x_575:
[----:B------:R-:W-:Y:S05]  /*1bda0*/  BRA `(.L_x_577) ;  /* 0xfffffff800a87947 */ /* 0x000fea000383ffff */
.L_x_566:
[----:B0-----:R0:W1:Y:S02]  /*1bdb0*/  SYNCS.PHASECHK.TRANS64.TRYWAIT P0, [R5+URZ], R2 ;  /* 0x00000002050075a7 */ /* 0x001064000800017f */
[----:B-1----:R-:W-:Y:S05]  /*1bdc0*/  @!P0 NANOSLEEP.SYNCS 0x989680 ;  /* 0x009896800000895d */ /* 0x002fea0003900000 */
[----:B------:R-:W1:Y:S02]  /*1bdd0*/  @!P0 SYNCS.PHASECHK.TRANS64 P0, [R5+URZ], R2 ;  /* 0x00000002050085a7 */ /* 0x000e64000800007f */
[----:B-1----:R-:W-:Y:S05]  /*1bde0*/  @!P0 BRA `(.L_x_566) ;  /* 0xfffffffc00f08947 */ /* 0x002fea000383ffff */
[----:B------:R-:W-:Y:S05]  /*1bdf0*/  BRA `(.L_x_578) ;  /* 0xfffffff800d07947 */ /* 0x000fea000383ffff */
.L_x_567:
[----:B0-----:R0:W1:Y:S02]  /*1be00*/  SYNCS.PHASECHK.TRANS64.TRYWAIT P0, [R7+URZ], R0 ;  /* 0x00000000070075a7 */ /* 0x001064000800017f */
[----:B-1----:R-:W-:Y:S05]  /*1be10*/  @!P0 NANOSLEEP.SYNCS 0x989680 ;  /* 0x009896800000895d */ /* 0x002fea0003900000 */
[----:B------:R-:W1:Y:S02]  /*1be20*/  @!P0 SYNCS.PHASECHK.TRANS64 P0, [R7+URZ], R0 ;  /* 0x00000000070085a7 */ /* 0x000e64000800007f */
[----:B-1----:R-:W-:Y:S05]  /*1be30*/  @!P0 BRA `(.L_x_567) ;  /* 0xfffffffc00f08947 */ /* 0x002fea000383ffff */
[----:B------:R-:W-:Y:S05]  /*1be40*/  BRA `(.L_x_579) ;  /* 0xfffffff800e07947 */ /* 0x000fea000383ffff */
.L_x_568:
[----:B0-----:R0:W1:Y:S02]  /*1be50*/  SYNCS.PHASECHK.TRANS64.TRYWAIT P0, [R7+URZ], R0 ;  /* 0x00000000070075a7 */ /* 0x001064000800017f */
[----:B-1----:R-:W-:Y:S05]  /*1be60*/  @!P0 NANOSLEEP.SYNCS 0x989680 ;  /* 0x009896800000895d */ /* 0x002fea0003900000 */
[----:B------:R-:W1:Y:S02]  /*1be70*/  @!P0 SYNCS.PHASECHK.TRANS64 P0, [R7+URZ], R0 ;  /* 0x00000000070085a7 */ /* 0x000e64000800007f */
[----:B-1----:R-:W-:Y:S05]  /*1be80*/  @!P0 BRA `(.L_x_568) ;  /* 0xfffffffc00f08947 */ /* 0x002fea000383ffff */
[----:B------:R-:W-:Y:S05]  /*1be90*/  BRA `(.L_x_580) ;  /* 0xfffffff800f07947 */ /* 0x000fea000383ffff */
.L_x_569:
[----:B0-----:R0:W1:Y:S02]  /*1bea0*/  SYNCS.PHASECHK.TRANS64.TRYWAIT P0, [R7+URZ], R0 ;  /* 0x00000000070075a7 */ /* 0x001064000800017f */
[----:B-1----:R-:W-:Y:S05]  /*1beb0*/  @!P0 NANOSLEEP.SYNCS 0x989680 ;  /* 0x009896800000895d */ /* 0x002fea0003900000 */
[----:B------:R-:W1:Y:S02]  /*1bec0*/  @!P0 SYNCS.PHASECHK.TRANS64 P0, [R7+URZ], R0 ;  /* 0x00000000070085a7 */ /* 0x000e64000800007f */
[----:B-1----:R-:W-:Y:S05]  /*1bed0*/  @!P0 BRA `(.L_x_569) ;  /* 0xfffffffc00f08947 */ /* 0x002fea000383ffff */
[----:B------:R-:W-:Y:S05]  /*1bee0*/  BRA `(.L_x_581) ;  /* 0xfffffffc00007947 */ /* 0x000fea000383ffff */
.L_x_582:
[----:B------:R-:W-:-:S00]  /*1bef0*/  BRA `(.L_x_582) ;  /* 0xfffffffc00fc7947 */ /* 0x000fc0000383ffff */
[----:B------:R-:W-:-:S00]  /*1bf00*/  NOP ;  /* 0x0000000000007918 */ /* 0x000fc00000000000 */
[----:B------:R-:W-:-:S00]  /*1bf10*/  NOP ;  /* 0x0000000000007918 */ /* 0x000fc00000000000 */
[----:B------:R-:W-:-:S00]  /*1bf20*/  NOP ;  /* 0x0000000000007918 */ /* 0x000fc00000000000 */
[----:B------:R-:W-:-:S00]  /*1bf30*/  NOP ;  /* 0x0000000000007918 */ /* 0x000fc00000000000 */
[----:B------:R-:W-:-:S00]  /*1bf40*/  NOP ;  /* 0x0000000000007918 */ /* 0x000fc00000000000 */
[----:B------:R-:W-:-:S00]  /*1bf50*/  NOP ;  /* 0x0000000000007918 */ /* 0x000fc00000000000 */
[----:B------:R-:W-:-:S00]  /*1bf60*/  NOP ;  /* 0x0000000000007918 */ /* 0x000fc00000000000 */
[----:B------:R-:W-:-:S00]  /*1bf70*/  NOP ;  /* 0x0000000000007918 */ /* 0x000fc00000000000 */
.L_x_583:


//--------------------- .nv.global.init           --------------------------
	.section	.nv.global.init,"aw",@progbits
.nv.global.init:
	.type		$str$22,@object
	.size		$str$22,($str$23 - $str$22)
$str$22:
        /*0000*/ 	.byte	0x6b, 0x5f, 0x74, 0x69, 0x6c, 0x65, 0x5f, 0x63, 0x6f, 0x75, 0x6e, 0x74, 0x20, 0x3e, 0x3d, 0x20
        /*0010*/ 	.byte	0x31, 0x00
	.type		$str$23,@object
	.size		$str$23,(__unnamed_1 - $str$23)
$str$23:
        /*0012*/ 	.byte	0x2f, 0x74, 0x6d, 0x70, 0x2f, 0x63, 0x75, 0x74, 0x6c, 0x61, 0x73, 0x73, 0x5f, 0x73, 0x77, 0x65
        /*0022*/ 	.byte	0x65, 0x70, 0x5f, 0x73, 0x72, 0x63, 0x2f, 0x69, 0x6e, 0x63, 0x6c, 0x75, 0x64, 0x65, 0x2f, 0x63
        /*0032*/ 	.byte	0x75, 0x74, 0x6c, 0x61, 0x73, 0x73, 0x2f, 0x67, 0x65, 0x6d, 0x6d, 0x2f, 0x63, 0x6f, 0x6c, 0x6c
        /*0042*/ 	.byte	0x65, 0x63, 0x74, 0x69, 0x76, 0x65, 0x2f, 0x73, 0x6d, 0x39, 0x30, 0x5f, 0x6d, 0x6d, 0x61, 0x5f
        /*0052*/ 	.byte	0x74, 0x6d, 0x61, 0x5f, 0x67, 0x6d, 0x6d, 0x61, 0x5f, 0x73, 0x73, 0x5f, 0x77, 0x61, 0x72, 0x70
        /*0062*/ 	.byte	0x73, 0x70, 0x65, 0x63, 0x69, 0x61, 0x6c, 0x69, 0x7a, 0x65, 0x64, 0x2e, 0x68, 0x70, 0x70, 0x00
	.type		__unnamed_1,@object
	.size		__unnamed_1,(.L_0 - __unnamed_1)
__unnamed_1:
        /* <DEDUP_REMOVED lines=183> */
.L_0:


//--------------------- .nv.shared._ZN7cutlass13device_kernelINS_4gemm6kernel13GemmUniversalIN4cute5tupleIJiiiiEEENS1_10collective13CollectiveMmaINS1_34MainloopSm90TmaGmmaWarpSpecializedILi5ENS5_IJNS4_1CILi2EEESB_NSA_ILi1EEEEEENS1_35KernelTmaWarpSpecializedCooperativeEEENS5_IJNSA_ILi256EEESG_NSA_ILi64EEEEEENS_10bfloat16_tENS5_IJlSC_lEEESJ_SK_NS4_8TiledMMAINS4_8MMA_AtomIJNS4_4SM904GMMA28MMA_64x256x16_F32BF16BF16_SSILNSO_5MajorE0ELSQ_0ELNSO_7ScaleInE1ELSR_1EEEEEENS4_6LayoutINS5_IJSB_SC_SC_EEENS5_IJSC_NSA_ILi0EEESW_EEEEENS5_IJNS4_10UnderscoreESZ_SZ_EEEEENS4_23SM90_TMA_LOAD_MULTICASTENS4_14ComposedLayoutINS4_7SwizzleILi3ELi4ELi3EEENS4_18smem_ptr_flag_bitsILi16EEENSU_INS5_IJNSA_ILi8EEESH_EEENS5_IJSH_SC_EEEEEEEvNS4_8identityES12_S1C_vS1D_EENS_8epilogue10collective6detail29Sm90TmaWarpSpecializedAdapterINS1G_15DefaultEpilogueISJ_SK_SK_NS1F_6thread17LinearCombinationISJ_Li1EffLNS1K_9ScaleType4KindE0ELNS_15FloatRoundStyleE2ESJ_EENS1_15EpilogueDefaultEEEEEvvEEEEvNT_6ParamsE --------------------------
	.section	.nv.shared._ZN7cutlass13device_kernelINS_4gemm6kernel13GemmUniversalIN4cute5tupleIJiiiiEEENS1_10collective13CollectiveMmaINS1_34MainloopSm90TmaGmmaWarpSpecializedILi5ENS5_IJNS4_1CILi2EEESB_NSA_ILi1EEEEEENS1_35KernelTmaWarpSpecializedCooperativeEEENS5_IJNSA_ILi256EEESG_NSA_ILi64EEEEEENS_10bfloat16_tENS5_IJlSC_lEEESJ_SK_NS4_8TiledMMAINS4_8MMA_AtomIJNS4_4SM904GMMA28MMA_64x256x16_F32BF16BF16_SSILNSO_5MajorE0ELSQ_0ELNSO_7ScaleInE1ELSR_1EEEEEENS4_6LayoutINS5_IJSB_SC_SC_EEENS5_IJSC_NSA_ILi0EEESW_EEEEENS5_IJNS4_10UnderscoreESZ_SZ_EEEEENS4_23SM90_TMA_LOAD_MULTICASTENS4_14ComposedLayoutINS4_7SwizzleILi3ELi4ELi3EEENS4_18smem_ptr_flag_bitsILi16EEENSU_INS5_IJNSA_ILi8EEESH_EEENS5_IJSH_SC_EEEEEEEvNS4_8identityES12_S1C_vS1D_EENS_8epilogue10collective6detail29Sm90TmaWarpSpecializedAdapterINS1G_15DefaultEpilogueISJ_SK_SK_NS1F_6thread17LinearCombinationISJ_Li1EffLNS1K_9ScaleType4KindE0ELNS_15FloatRoundStyleE2ESJ_EENS1_15EpilogueDefaultEEEEEvvEEEEvNT_6ParamsE,"aw",@nobits
	.sectionflags	@""
	.align	16
	.zero		1024


//--------------------- .nv.shared.reserved.0     --------------------------
	.section	.nv.shared.reserved.0,"aw",@nobits
	.weak		__nv_reservedSMEM_offset_0_alias
	.size		__nv_reservedSMEM_offset_0_alias, 0, 0
	.other		__nv_reservedSMEM_offset_0_alias,@"STO_CUDA_RESERVED_SHARED STV_DEFAULT"
__nv_reservedSMEM_offset_0_alias:
	.zero		0


//--------------------- .nv.global                --------------------------
	.section	.nv.global,"aw",@nobits
.nv.global:
	.type		_ZN39_INTERNAL_d34e5995_4_k_cu_2d120e01_40334cute1_E,@object
	.size		_ZN39_INTERNAL_d34e5995_4_k_cu_2d120e01_40334cute1_E,(_ZN39_INTERNAL_d34e5995_4_k_cu_2d120e01_40334cuda3std3__45__cpo6cbeginE - _ZN39_INTERNAL_d34e5995_4_k_cu_2d120e01_40334cute1_E)
_ZN39_INTERNAL_d34e5995_4_k_cu_2d120e01_40334cute1_E:
	.zero		1
	.type		_ZN39_INTERNAL_d34e5995_4_k_cu_2d120e01_40334cuda3std3__45__cpo6cbeginE,@object
	.size		_ZN39_INTERNAL_d34e5995_4_k_cu_2d120e01_40334cuda3std3__45__cpo6cbeginE,(_ZN39_INTERNAL_d34e5995_4_k_cu_2d120e01_40334cuda3std3__48in_placeE - _ZN39_INTERNAL_d34e5995_4_k_cu_2d120e01_40334cuda3std3__45__cpo6cbeginE)
_ZN39_INTERNAL_d34e5995_4_k_cu_2d120e01_40334cuda3std3__45__cpo6cbeginE:
	.zero		1
	.type		_ZN39_INTERNAL_d34e5995_4_k_cu_2d120e01_40334cuda3std3__48in_placeE,@object
	.size		_ZN39_INTERNAL_d34e5995_4_k_cu_2d120e01_40334cuda3std3__48in_placeE,(_ZN39_INTERNAL_d34e5995_4_k_cu_2d120e01_40334cuda3std6ranges3__45__cpo9iter_moveE - _ZN39_INTERNAL_d34e5995_4_k_cu_2d120e01_40334cuda3std3__48in_placeE)
_ZN39_INTERNAL_d34e5995_4_k_cu_2d120e01_40334cuda3std3__48in_placeE:
	.zero		1
	.type		_ZN39_INTERNAL_d34e5995_4_k_cu_2d120e01_40334cuda3std6ranges3__45__cpo9iter_moveE,@object
	.size		_ZN39_INTERNAL_d34e5995_4_k_cu_2d120e01_40334cuda3std6ranges3__45__cpo9iter_moveE,(_ZN39_INTERNAL_d34e5995_4_k_cu_2d120e01_40334cuda3std3__45__cpo5beginE - _ZN39_INTERNAL_d34e5995_4_k_cu_2d120e01_40334cuda3std6ranges3__45__cpo9iter_moveE)
_ZN39_INTERNAL_d34e5995_4_k_cu_2d120e01_40334cuda3std6ranges3__45__cpo9iter_moveE:
	.zero		1
	.type		_ZN39_INTERNAL_d34e5995_4_k_cu_2d120e01_40334cuda3std3__45__cpo5beginE,@object
	.size		_ZN39_INTERNAL_d34e5995_4_k_cu_2d120e01_40334cuda3std3__45__cpo5beginE,(_ZN39_INTERNAL_d34e5995_4_k_cu_2d120e01_40334cuda3std3__441_GLOBAL__N__d34e5995_4_k_cu_2d120e01_40336ignoreE - _ZN39_INTERNAL_d34e5995_4_k_cu_2d120e01_40334cuda3std3__45__cpo5beginE)
_ZN39_INTERNAL_d34e5995_4_k_cu_2d120e01_40334cuda3std3__45__cpo5beginE:
	.zero		1
	.type		_ZN39_INTERNAL_d34e5995_4_k_cu_2d120e01_40334cuda3std3__441_GLOBAL__N__d34e5995_4_k_cu_2d120e01_40336ignoreE,@object
	.size		_ZN39_INTERNAL_d34e5995_4_k_cu_2d120e01_40334cuda3std3__441_GLOBAL__N__d34e5995_4_k_cu_2d120e01_40336ignoreE,(_ZN39_INTERNAL_d34e5995_4_k_cu_2d120e01_40334cute7productE - _ZN39_INTERNAL_d34e5995_4_k_cu_2d120e01_40334cuda3std3__441_GLOBAL__N__d34e5995_4_k_cu_2d120e01_40336ignoreE)
_ZN39_INTERNAL_d34e5995_4_k_cu_2d120e01_40334cuda3std3__441_GLOBAL__N__d34e5995_4_k_cu_2d120e01_40336ignoreE:
	.zero		1
	.type		_ZN39_INTERNAL_d34e5995_4_k_cu_2d120e01_40334cute7productE,@object
	.size		_ZN39_INTERNAL_d34e5995_4_k_cu_2d120e01_40334cute7productE,(_ZN39_INTERNAL_d34e5995_4_k_cu_2d120e01_40334cuda3std3__45__cpo3endE - _ZN39_INTERNAL_d34e5995_4_k_cu_2d120e01_40334cute7productE)
_ZN39_INTERNAL_d34e5995_4_k_cu_2d120e01_40334cute7productE:
	.zero		1
	.type		_ZN39_INTERNAL_d34e5995_4_k_cu_2d120e01_40334cuda3std3__45__cpo3endE,@object
	.size		_ZN39_INTERNAL_d34e5995_4_k_cu_2d120e01_40334cuda3std3__45__cpo3endE,(_ZN39_INTERNAL_d34e5995_4_k_cu_2d120e01_40334cuda3std3__419piecewise_constructE - _ZN39_INTERNAL_d34e5995_4_k_cu_2d120e01_40334cuda3std3__45__cpo3endE)
_ZN39_INTERNAL_d34e5995_4_k_cu_2d120e01_40334cuda3std3__45__cpo3endE:
	.zero		1
	.type		_ZN39_INTERNAL_d34e5995_4_k_cu_2d120e01_40334cuda3std3__419piecewise_constructE,@object
	.size		_ZN39_INTERNAL_d34e5995_4_k_cu_2d120e01_40334cuda3std3__419piecewise_constructE,(_ZN39_INTERNAL_d34e5995_4_k_cu_2d120e01_40334cuda3std3__45__cpo4cendE - _ZN39_INTERNAL_d34e5995_4_k_cu_2d120e01_40334cuda3std3__419piecewise_constructE)
_ZN39_INTERNAL_d34e5995_4_k_cu_2d120e01_40334cuda3std3__419piecewise_constructE:
	.zero		1
	.type		_ZN39_INTERNAL_d34e5995_4_k_cu_2d120e01_40334cuda3std3__45__cpo4cendE,@object
	.size		_ZN39_INTERNAL_d34e5995_4_k_cu_2d120e01_40334cuda3std3__45__cpo4cendE,(_ZN39_INTERNAL_d34e5995_4_k_cu_2d120e01_40334cuda3std6ranges3__45__cpo4swapE - _ZN39_INTERNAL_d34e5995_4_k_cu_2d120e01_40334cuda3std3__45__cpo4cendE)
_ZN39_INTERNAL_d34e5995_4_k_cu_2d120e01_40334cuda3std3__45__cpo4cendE:
	.zero		1
	.type		_ZN39_INTERNAL_d34e5995_4_k_cu_2d120e01_40334cuda3std6ranges3__45__cpo4swapE,@object
	.size		_ZN39_INTERNAL_d34e5995_4_k_cu_2d120e01_40334cuda3std6ranges3__45__cpo4swapE,(.L_8 - _ZN39_INTERNAL_d34e5995_4_k_cu_2d120e01_40334cuda3std6ranges3__45__cpo4swapE)
_ZN39_INTERNAL_d34e5995_4_k_cu_2d120e01_40334cuda3std6ranges3__45__cpo4swapE:
	.zero		1
.L_8:


//--------------------- .nv.constant0._ZN7cutlass13device_kernelINS_4gemm6kernel13GemmUniversalIN4cute5tupleIJiiiiEEENS1_10collective13CollectiveMmaINS1_34MainloopSm90TmaGmmaWarpSpecializedILi5ENS5_IJNS4_1CILi2EEESB_NSA_ILi1EEEEEENS1_35KernelTmaWarpSpecializedCooperativeEEENS5_IJNSA_ILi256EEESG_NSA_ILi64EEEEEENS_10bfloat16_tENS5_IJlSC_lEEESJ_SK_NS4_8TiledMMAINS4_8MMA_AtomIJNS4_4SM904GMMA28MMA_64x256x16_F32BF16BF16_SSILNSO_5MajorE0ELSQ_0ELNSO_7ScaleInE1ELSR_1EEEEEENS4_6LayoutINS5_IJSB_SC_SC_EEENS5_IJSC_NSA_ILi0EEESW_EEEEENS5_IJNS4_10UnderscoreESZ_SZ_EEEEENS4_23SM90_TMA_LOAD_MULTICASTENS4_14ComposedLayoutINS4_7SwizzleILi3ELi4ELi3EEENS4_18smem_ptr_flag_bitsILi16EEENSU_INS5_IJNSA_ILi8EEESH_EEENS5_IJSH_SC_EEEEEEEvNS4_8identityES12_S1C_vS1D_EENS_8epilogue10collective6detail29Sm90TmaWarpSpecializedAdapterINS1G_15DefaultEpilogueISJ_SK_SK_NS1F_6thread17LinearCombinationISJ_Li1EffLNS1K_9ScaleType4KindE0ELNS_15FloatRoundStyleE2ESJ_EENS1_15EpilogueDefaultEEEEEvvEEEEvNT_6ParamsE --------------------------
	.section	.nv.constant0._ZN7cutlass13device_kernelINS_4gemm6kernel13GemmUniversalIN4cute5tupleIJiiiiEEENS1_10collective13CollectiveMmaINS1_34MainloopSm90TmaGmmaWarpSpecializedILi5ENS5_IJNS4_1CILi2EEESB_NSA_ILi1EEEEEENS1_35KernelTmaWarpSpecializedCooperativeEEENS5_IJNSA_ILi256EEESG_NSA_ILi64EEEEEENS_10bfloat16_tENS5_IJlSC_lEEESJ_SK_NS4_8TiledMMAINS4_8MMA_AtomIJNS4_4SM904GMMA28MMA_64x256x16_F32BF16BF16_SSILNSO_5MajorE0ELSQ_0ELNSO_7ScaleInE1ELSR_1EEEEEENS4_6LayoutINS5_IJSB_SC_SC_EEENS5_IJSC_NSA_ILi0EEESW_EEEEENS5_IJNS4_10UnderscoreESZ_SZ_EEEEENS4_23SM90_TMA_LOAD_MULTICASTENS4_14ComposedLayoutINS4_7SwizzleILi3ELi4ELi3EEENS4_18smem_ptr_flag_bitsILi16EEENSU_INS5_IJNSA_ILi8EEESH_EEENS5_IJSH_SC_EEEEEEEvNS4_8identityES12_S1C_vS1D_EENS_8epilogue10collective6detail29Sm90TmaWarpSpecializedAdapterINS1G_15DefaultEpilogueISJ_SK_SK_NS1F_6thread17LinearCombinationISJ_Li1EffLNS1K_9ScaleType4KindE0ELNS_15FloatRoundStyleE2ESJ_EENS1_15EpilogueDefaultEEEEEvvEEEEvNT_6ParamsE,"a",@progbits
	.sectionflags	@""
	.align	4
.nv.constant0._ZN7cutlass13device_kernelINS_4gemm6kernel13GemmUniversalIN4cute5tupleIJiiiiEEENS1_10collective13CollectiveMmaINS1_34MainloopSm90TmaGmmaWarpSpecializedILi5ENS5_IJNS4_1CILi2EEESB_NSA_ILi1EEEEEENS1_35KernelTmaWarpSpecializedCooperativeEEENS5_IJNSA_ILi256EEESG_NSA_ILi64EEEEEENS_10bfloat16_tENS5_IJlSC_lEEESJ_SK_NS4_8TiledMMAINS4_8MMA_AtomIJNS4_4SM904GMMA28MMA_64x256x16_F32BF16BF16_SSILNSO_5MajorE0ELSQ_0ELNSO_7ScaleInE1ELSR_1EEEEEENS4_6LayoutINS5_IJSB_SC_SC_EEENS5_IJSC_NSA_ILi0EEESW_EEEEENS5_IJNS4_10UnderscoreESZ_SZ_EEEEENS4_23SM90_TMA_LOAD_MULTICASTENS4_14ComposedLayoutINS4_7SwizzleILi3ELi4ELi3EEENS4_18smem_ptr_flag_bitsILi16EEENSU_INS5_IJNSA_ILi8EEESH_EEENS5_IJSH_SC_EEEEEEEvNS4_8identityES12_S1C_vS1D_EENS_8epilogue10collective6detail29Sm90TmaWarpSpecializedAdapterINS1G_15DefaultEpilogueISJ_SK_SK_NS1F_6thread17LinearCombinationISJ_Li1EffLNS1K_9ScaleType4KindE0ELNS_15FloatRoundStyleE2ESJ_EENS1_15EpilogueDefaultEEEEEvvEEEEvNT_6ParamsE:
	.zero		1664


//--------------------- SYMBOLS --------------------------

	.type		.nv.reservedSmem.offset0,@object
	.size		.nv.reservedSmem.offset0,0x4
	.type		__assertfail,@function
